	.target	sm_90a

	.elftype	@"ET_EXEC"


//--------------------- .note.nv.tkinfo           --------------------------
	.section	.note.nv.tkinfo,"",@"SHT_NOTE"
	.sectionflags	@"SHF_NOTE_NV_TKINFO"
	.tkinfo
        /*0018*/ 	.word	0x00000002
        /*0030*/ 	.string	""
        /*0030*/ 	.string	"ptxas"
        /*0030*/ 	.string	"Cuda compilation tools, release 13.0, V13.0.88"
        /*0030*/ 	.string	"Build cuda_13.0.r13.0/compiler.36424714_0"
        /*0030*/ 	.string	"-arch sm_90a -m 64 "



//--------------------- .note.nv.cuinfo           --------------------------
	.section	.note.nv.cuinfo,"",@"SHT_NOTE"
	.sectionflags	@"SHF_NOTE_NV_CUINFO"
        /*0018*/ 	.short	0x0002
        /*001a*/ 	.short	0x005a
        /*001c*/ 	.short	0x0082
	.zero		2


//--------------------- .nv.info                  --------------------------
	.section	.nv.info,"",@"SHT_CUDA_INFO"
	.align	4


	//----- nvinfo : EIATTR_REGCOUNT
	.align		4
        /*0000*/ 	.byte	0x04, 0x2f
        /*0002*/ 	.short	(.L_16 - .L_15)
	.align		4
.L_15:
        /*0004*/ 	.word	index@(_ZN7cutlass13device_kernelINS_4fmha6kernel13FmhaKernelTmaINS1_10collective15FmhaMainloopTmaINS_6half_tEfN4cute5tupleIJNS7_1CILi64EEENS9_ILi128EEENS9_ILi160EEEEEENS4_13DefaultFusionEJEEENS4_15FmhaFwdEpilogueIS6_fNS8_IJSA_SC_SB_EEEEEJEEEEEvNT_6ParamsE)
        /*0008*/ 	.word	0x000000c0


	//----- nvinfo : EIATTR_FRAME_SIZE
	.align		4
.L_16:
        /*000c*/ 	.byte	0x04, 0x11
        /*000e*/ 	.short	(.L_18 - .L_17)
	.align		4
.L_17:
        /*0010*/ 	.word	index@($__internal_0_$__cuda_sm20_rcp_rn_f32_slowpath)
        /*0014*/ 	.word	0x00000000


	//----- nvinfo : EIATTR_FRAME_SIZE
	.align		4
.L_18:
        /*0018*/ 	.byte	0x04, 0x11
        /*001a*/ 	.short	(.L_20 - .L_19)
	.align		4
.L_19:
        /*001c*/ 	.word	index@(_ZN7cutlass13device_kernelINS_4fmha6kernel13FmhaKernelTmaINS1_10collective15FmhaMainloopTmaINS_6half_tEfN4cute5tupleIJNS7_1CILi64EEENS9_ILi128EEENS9_ILi160EEEEEENS4_13DefaultFusionEJEEENS4_15FmhaFwdEpilogueIS6_fNS8_IJSA_SC_SB_EEEEEJEEEEEvNT_6ParamsE)
        /*0020*/ 	.word	0x00000000


	//----- nvinfo : EIATTR_MIN_STACK_SIZE
	.align		4
.L_20:
        /*0024*/ 	.byte	0x04, 0x12
        /*0026*/ 	.short	(.L_22 - .L_21)
	.align		4
.L_21:
        /*0028*/ 	.word	index@(_ZN7cutlass13device_kernelINS_4fmha6kernel13FmhaKernelTmaINS1_10collective15FmhaMainloopTmaINS_6half_tEfN4cute5tupleIJNS7_1CILi64EEENS9_ILi128EEENS9_ILi160EEEEEENS4_13DefaultFusionEJEEENS4_15FmhaFwdEpilogueIS6_fNS8_IJSA_SC_SB_EEEEEJEEEEEvNT_6ParamsE)
        /*002c*/ 	.word	0x00000000
.L_22:


//--------------------- .nv.compat                --------------------------
	.section	.nv.compat,"",@"SHT_CUDA_COMPAT_INFO"
	.align	4
        /*0000*/ 	.byte	0x02, 0x09, 0x01, 0x00, 0x02, 0x02, 0x04, 0x00, 0x02, 0x05, 0x05, 0x00, 0x03, 0x07, 0x01, 0x01
        /*0010*/ 	.byte	0x02, 0x03, 0x01, 0x00, 0x02, 0x06, 0x01, 0x00, 0x04, 0x0b, 0x08, 0x00, 0x00, 0x00, 0x00, 0x00
        /*0020*/ 	.byte	0x00, 0x00, 0x00, 0x00


//--------------------- .nv.info._ZN7cutlass13device_kernelINS_4fmha6kernel13FmhaKernelTmaINS1_10collective15FmhaMainloopTmaINS_6half_tEfN4cute5tupleIJNS7_1CILi64EEENS9_ILi128EEENS9_ILi160EEEEEENS4_13DefaultFusionEJEEENS4_15FmhaFwdEpilogueIS6_fNS8_IJSA_SC_SB_EEEEEJEEEEEvNT_6ParamsE --------------------------
	.section	.nv.info._ZN7cutlass13device_kernelINS_4fmha6kernel13FmhaKernelTmaINS1_10collective15FmhaMainloopTmaINS_6half_tEfN4cute5tupleIJNS7_1CILi64EEENS9_ILi128EEENS9_ILi160EEEEEENS4_13DefaultFusionEJEEENS4_15FmhaFwdEpilogueIS6_fNS8_IJSA_SC_SB_EEEEEJEEEEEvNT_6ParamsE,"",@"SHT_CUDA_INFO"
	.sectionflags	@""
	.align	4


	//----- nvinfo : EIATTR_CUDA_API_VERSION
	.align		4
        /*0000*/ 	.byte	0x04, 0x37
        /*0002*/ 	.short	(.L_24 - .L_23)
.L_23:
        /*0004*/ 	.word	0x00000082


	//----- nvinfo : EIATTR_KPARAM_INFO
	.align		4
.L_24:
        /*0008*/ 	.byte	0x04, 0x17
        /*000a*/ 	.short	(.L_26 - .L_25)
.L_25:
        /*000c*/ 	.word	0x00000000
        /*0010*/ 	.short	0x0000
        /*0012*/ 	.short	0x0070
        /*0014*/ 	.byte	0x00, 0xf0, 0x01, 0x20


	//----- nvinfo : EIATTR_SPARSE_MMA_MASK
	.align		4
.L_26:
        /*0018*/ 	.byte	0x03, 0x50
        /*001a*/ 	.short	0x0000


	//----- nvinfo : EIATTR_MAXREG_COUNT
	.align		4
        /*001c*/ 	.byte	0x03, 0x1b
        /*001e*/ 	.short	0x00ff


	//----- nvinfo : EIATTR_NUM_BARRIERS
	.align		4
        /*0020*/ 	.byte	0x02, 0x4c
        /*0022*/ 	.byte	0x02
	.zero		1


	//----- nvinfo : EIATTR_EXTERNS
	.align		4
        /*0024*/ 	.byte	0x04, 0x0f
        /*0026*/ 	.short	(.L_28 - .L_27)


	//   ....[0]....
	.align		4
.L_27:
        /*0028*/ 	.word	index@(__assertfail)


	//----- nvinfo : EIATTR_MERCURY_ISA_VERSION
	.align		4
.L_28:
        /*002c*/ 	.byte	0x03, 0x5f
        /*002e*/ 	.short	0x0101


	//----- nvinfo : EIATTR_COOP_GROUP_MASK_REGIDS
	.align		4
        /*0030*/ 	.byte	0x04, 0x29
        /*0032*/ 	.short	(.L_30 - .L_29)


	//   ....[0]....
.L_29:
        /*0034*/ 	.word	0xffffffff


	//   ....[1]....
        /*0038*/ 	.word	0xffffffff


	//   ....[2]....
        /*003c*/ 	.word	0xffffffff


	//   ....[3]....
        /*0040*/ 	.word	0xffffffff


	//   ....[4]....
        /*0044*/ 	.word	0xffffffff


	//   ....[5]....
        /*0048*/ 	.word	0xffffffff


	//   ....[6]....
        /*004c*/ 	.word	0xffffffff


	//   ....[7]....
        /*0050*/ 	.word	0xffffffff


	//   ....[8]....
        /*0054*/ 	.word	0xffffffff


	//   ....[9]....
        /*0058*/ 	.word	0xffffffff


	//   ....[10]....
        /*005c*/ 	.word	0xffffffff


	//   ....[11]....
        /*0060*/ 	.word	0xffffffff


	//   ....[12]....
        /*0064*/ 	.word	0xffffffff


	//   ....[13]....
        /*0068*/ 	.word	0xffffffff


	//   ....[14]....
        /*006c*/ 	.word	0xffffffff


	//   ....[15]....
        /*0070*/ 	.word	0xffffffff


	//   ....[16]....
        /*0074*/ 	.word	0xffffffff


	//----- nvinfo : EIATTR_COOP_GROUP_INSTR_OFFSETS
	.align		4
.L_30:
        /*0078*/ 	.byte	0x04, 0x28
        /*007a*/ 	.short	(.L_32 - .L_31)


	//   ....[0]....
.L_31:
        /*007c*/ 	.word	0x00000050


	//   ....[1]....
        /*0080*/ 	.word	0x00000140


	//   ....[2]....
        /*0084*/ 	.word	0x00000270


	//   ....[3]....
        /*0088*/ 	.word	0x00000410


	//   ....[4]....
        /*008c*/ 	.word	0x000005b0


	//   ....[5]....
        /*0090*/ 	.word	0x000026b0


	//   ....[6]....
        /*0094*/ 	.word	0x000026c0


	//   ....[7]....
        /*0098*/ 	.word	0x000026f0


	//   ....[8]....
        /*009c*/ 	.word	0x00002700


	//   ....[9]....
        /*00a0*/ 	.word	0x00005ff0


	//   ....[10]....
        /*00a4*/ 	.word	0x00006020


	//   ....[11]....
        /*00a8*/ 	.word	0x00006080


	//   ....[12]....
        /*00ac*/ 	.word	0x00006090


	//   ....[13]....
        /*00b0*/ 	.word	0x000097a0


	//   ....[14]....
        /*00b4*/ 	.word	0x000097d0


	//   ....[15]....
        /*00b8*/ 	.word	0x00009820


	//   ....[16]....
        /*00bc*/ 	.word	0x00009840


	//----- nvinfo : EIATTR_SYSCALL_OFFSETS
	.align		4
.L_32:
        /*00c0*/ 	.byte	0x04, 0x46
        /*00c2*/ 	.short	(.L_34 - .L_33)


	//   ....[0]....
.L_33:
        /*00c4*/ 	.word	0x0000a480


	//   ....[1]....
        /*00c8*/ 	.word	0x0000a5a0


	//----- nvinfo : EIATTR_MBARRIER_INSTR_OFFSETS
	.align		4
.L_34:
        /*00cc*/ 	.byte	0x04, 0x39
        /*00ce*/ 	.short	(.L_36 - .L_35)


	//   ....[0]....
.L_35:
        /*00d0*/ 	.word	0x00000240
        /*00d4*/ 	.word	0x000000ff
        /*00d8*/ 	.word	0x0002d040
        /*00dc*/ 	.short	0x0100
        /*00de*/ 	.byte	0x08
	.zero		1


	//   ....[1]....
        /*00e0*/ 	.word	0x00000250
        /*00e4*/ 	.word	0x000000ff
        /*00e8*/ 	.word	0x0002d048
        /*00ec*/ 	.short	0x0100
        /*00ee*/ 	.byte	0x08
	.zero		1


	//   ....[2]....
        /*00f0*/ 	.word	0x00000380
        /*00f4*/ 	.word	0x000000ff
        /*00f8*/ 	.word	0x0002d000
        /*00fc*/ 	.short	0x0100
        /*00fe*/ 	.byte	0x08
	.zero		1


	//   ....[3]....
        /*0100*/ 	.word	0x00000390
        /*0104*/ 	.word	0x000000ff
        /*0108*/ 	.word	0x0002d020
        /*010c*/ 	.short	0x0100
        /*010e*/ 	.byte	0x08
	.zero		1


	//   ....[4]....
        /*0110*/ 	.word	0x000003a0
        /*0114*/ 	.word	0x000000ff
        /*0118*/ 	.word	0x0002d008
        /*011c*/ 	.short	0x0100
        /*011e*/ 	.byte	0x08
	.zero		1


	//   ....[5]....
        /*0120*/ 	.word	0x000003b0
        /*0124*/ 	.word	0x000000ff
        /*0128*/ 	.word	0x0002d028
        /*012c*/ 	.short	0x0100
        /*012e*/ 	.byte	0x08
	.zero		1


	//   ....[6]....
        /*0130*/ 	.word	0x000003c0
        /*0134*/ 	.word	0x000000ff
        /*0138*/ 	.word	0x0002d010
        /*013c*/ 	.short	0x0100
        /*013e*/ 	.byte	0x08
	.zero		1


	//   ....[7]....
        /*0140*/ 	.word	0x000003d0
        /*0144*/ 	.word	0x000000ff
        /*0148*/ 	.word	0x0002d030
        /*014c*/ 	.short	0x0100
        /*014e*/ 	.byte	0x08
	.zero		1


	//   ....[8]....
        /*0150*/ 	.word	0x000003e0
        /*0154*/ 	.word	0x000000ff
        /*0158*/ 	.word	0x0002d018
        /*015c*/ 	.short	0x0100
        /*015e*/ 	.byte	0x08
	.zero		1


	//   ....[9]....
        /*0160*/ 	.word	0x000003f0
        /*0164*/ 	.word	0x000000ff
        /*0168*/ 	.word	0x0002d038
        /*016c*/ 	.short	0x0100
        /*016e*/ 	.byte	0x08
	.zero		1


	//   ....[10]....
        /*0170*/ 	.word	0x00000520
        /*0174*/ 	.word	0x000000ff
        /*0178*/ 	.word	0x0002d050
        /*017c*/ 	.short	0x0100
        /*017e*/ 	.byte	0x08
	.zero		1


	//   ....[11]....
        /*0180*/ 	.word	0x00000530
        /*0184*/ 	.word	0x000000ff
        /*0188*/ 	.word	0x0002d070
        /*018c*/ 	.short	0x0100
        /*018e*/ 	.byte	0x08
	.zero		1


	//   ....[12]....
        /*0190*/ 	.word	0x00000540
        /*0194*/ 	.word	0x000000ff
        /*0198*/ 	.word	0x0002d058
        /*019c*/ 	.short	0x0100
        /*019e*/ 	.byte	0x08
	.zero		1


	//   ....[13]....
        /*01a0*/ 	.word	0x00000550
        /*01a4*/ 	.word	0x000000ff
        /*01a8*/ 	.word	0x0002d078
        /*01ac*/ 	.short	0x0100
        /*01ae*/ 	.byte	0x08
	.zero		1


	//   ....[14]....
        /*01b0*/ 	.word	0x00000560
        /*01b4*/ 	.word	0x000000ff
        /*01b8*/ 	.word	0x0002d060
        /*01bc*/ 	.short	0x0100
        /*01be*/ 	.byte	0x08
	.zero		1


	//   ....[15]....
        /*01c0*/ 	.word	0x00000570
        /*01c4*/ 	.word	0x000000ff
        /*01c8*/ 	.word	0x0002d080
        /*01cc*/ 	.short	0x0100
        /*01ce*/ 	.byte	0x08
	.zero		1


	//   ....[16]....
        /*01d0*/ 	.word	0x00000580
        /*01d4*/ 	.word	0x000000ff
        /*01d8*/ 	.word	0x0002d068
        /*01dc*/ 	.short	0x0100
        /*01de*/ 	.byte	0x08
	.zero		1


	//   ....[17]....
        /*01e0*/ 	.word	0x00000590
        /*01e4*/ 	.word	0x000000ff
        /*01e8*/ 	.word	0x0002d088
        /*01ec*/ 	.short	0x0100
        /*01ee*/ 	.byte	0x08
	.zero		1


	//   ....[18]....
        /*01f0*/ 	.word	0x000006c0
        /*01f4*/ 	.word	0x00000004
        /*01f8*/ 	.word	0x0002d048
        /*01fc*/ 	.short	0x010a
        /*01fe*/ 	.byte	0x3f
	.zero		1


	//   ....[19]....
        /*0200*/ 	.word	0x00000b20
        /*0204*/ 	.word	0x00000003
        /*0208*/ 	.word	0x0002d020
        /*020c*/ 	.short	0x010a
        /*020e*/ 	.byte	0x3f
	.zero		1


	//   ....[20]....
        /*0210*/ 	.word	0x00000e50
        /*0214*/ 	.word	0x00000003
        /*0218*/ 	.word	0x0002d020
        /*021c*/ 	.short	0x010a
        /*021e*/ 	.byte	0x3f
	.zero		1


	//   ....[21]....
        /*0220*/ 	.word	0x00001230
        /*0224*/ 	.word	0x00000003
        /*0228*/ 	.word	0x0002d020
        /*022c*/ 	.short	0x010a
        /*022e*/ 	.byte	0x3f
	.zero		1


	//   ....[22]....
        /*0230*/ 	.word	0x000015c0
        /*0234*/ 	.word	0x00000004
        /*0238*/ 	.word	0x0002d020
        /*023c*/ 	.short	0x010a
        /*023e*/ 	.byte	0x3f
	.zero		1


	//   ....[23]....
        /*0240*/ 	.word	0x000019b0
        /*0244*/ 	.word	0x00000010
        /*0248*/ 	.word	0x0002d040
        /*024c*/ 	.short	0x010a
        /*024e*/ 	.byte	0x3f
	.zero		1


	//   ....[24]....
        /*0250*/ 	.word	0x000019d0
        /*0254*/ 	.word	0x00000010
        /*0258*/ 	.word	0x0002d000
        /*025c*/ 	.short	0x010a
        /*025e*/ 	.byte	0x3f
	.zero		1


	//   ....[25]....
        /*0260*/ 	.word	0x00003210
        /*0264*/ 	.word	0x00000010
        /*0268*/ 	.word	0x0002d008
        /*026c*/ 	.short	0x010a
        /*026e*/ 	.byte	0x3f
	.zero		1


	//   ....[26]....
        /*0270*/ 	.word	0x00005170
        /*0274*/ 	.word	0x00000018
        /*0278*/ 	.word	0x00000000
        /*027c*/ 	.short	0x0101
        /*027e*/ 	.byte	0x3f
	.zero		1


	//   ....[27]....
        /*0280*/ 	.word	0x00005220
        /*0284*/ 	.word	0x00000004
        /*0288*/ 	.word	0x0002d000
        /*028c*/ 	.short	0x010a
        /*028e*/ 	.byte	0x3f
	.zero		1


	//   ....[28]....
        /*0290*/ 	.word	0x000057f0
        /*0294*/ 	.word	0x00000003
        /*0298*/ 	.word	0x0002d020
        /*029c*/ 	.short	0x010a
        /*029e*/ 	.byte	0x3f
	.zero		1


	//   ....[29]....
        /*02a0*/ 	.word	0x00006040
        /*02a4*/ 	.word	0x000000b4
        /*02a8*/ 	.word	0x00000000
        /*02ac*/ 	.short	0x0101
        /*02ae*/ 	.byte	0x3f
	.zero		1


	//   ....[30]....
        /*02b0*/ 	.word	0x00006050
        /*02b4*/ 	.word	0x000000ba
        /*02b8*/ 	.word	0x0002d000
        /*02bc*/ 	.short	0x010a
        /*02be*/ 	.byte	0x3f
	.zero		1


	//   ....[31]....
        /*02c0*/ 	.word	0x000092a0
        /*02c4*/ 	.word	0x00000018
        /*02c8*/ 	.word	0x00000000
        /*02cc*/ 	.short	0x0101
        /*02ce*/ 	.byte	0x3f
	.zero		1


	//   ....[32]....
        /*02d0*/ 	.word	0x00009320
        /*02d4*/ 	.word	0x00000018
        /*02d8*/ 	.word	0x0002d020
        /*02dc*/ 	.short	0x010a
        /*02de*/ 	.byte	0x3f
	.zero		1


	//   ....[33]....
        /*02e0*/ 	.word	0x0000b6d0
        /*02e4*/ 	.word	0x00000004
        /*02e8*/ 	.word	0x0002d048
        /*02ec*/ 	.short	0x010a
        /*02ee*/ 	.byte	0x3f
	.zero		1


	//   ....[34]....
        /*02f0*/ 	.word	0x0000b720
        /*02f4*/ 	.word	0x00000003
        /*02f8*/ 	.word	0x0002d020
        /*02fc*/ 	.short	0x010a
        /*02fe*/ 	.byte	0x3f
	.zero		1


	//   ....[35]....
        /*0300*/ 	.word	0x0000b770
        /*0304*/ 	.word	0x00000003
        /*0308*/ 	.word	0x0002d020
        /*030c*/ 	.short	0x010a
        /*030e*/ 	.byte	0x3f
	.zero		1


	//   ....[36]....
        /*0310*/ 	.word	0x0000b7c0
        /*0314*/ 	.word	0x00000003
        /*0318*/ 	.word	0x0002d020
        /*031c*/ 	.short	0x010a
        /*031e*/ 	.byte	0x3f
	.zero		1


	//   ....[37]....
        /*0320*/ 	.word	0x0000b810
        /*0324*/ 	.word	0x00000004
        /*0328*/ 	.word	0x0002d020
        /*032c*/ 	.short	0x010a
        /*032e*/ 	.byte	0x3f
	.zero		1


	//   ....[38]....
        /*0330*/ 	.word	0x0000b860
        /*0334*/ 	.word	0x00000010
        /*0338*/ 	.word	0x0002d040
        /*033c*/ 	.short	0x010a
        /*033e*/ 	.byte	0x3f
	.zero		1


	//   ....[39]....
        /*0340*/ 	.word	0x0000b8b0
        /*0344*/ 	.word	0x00000010
        /*0348*/ 	.word	0x0002d000
        /*034c*/ 	.short	0x010a
        /*034e*/ 	.byte	0x3f
	.zero		1


	//   ....[40]....
        /*0350*/ 	.word	0x0000b900
        /*0354*/ 	.word	0x00000010
        /*0358*/ 	.word	0x0002d008
        /*035c*/ 	.short	0x010a
        /*035e*/ 	.byte	0x3f
	.zero		1


	//   ....[41]....
        /*0360*/ 	.word	0x0000b950
        /*0364*/ 	.word	0x00000004
        /*0368*/ 	.word	0x0002d000
        /*036c*/ 	.short	0x010a
        /*036e*/ 	.byte	0x3f
	.zero		1


	//   ....[42]....
        /*0370*/ 	.word	0x0000b9a0
        /*0374*/ 	.word	0x00000003
        /*0378*/ 	.word	0x0002d020
        /*037c*/ 	.short	0x010a
        /*037e*/ 	.byte	0x3f
	.zero		1


	//   ....[43]....
        /*0380*/ 	.word	0x0000b9f0
        /*0384*/ 	.word	0x000000ba
        /*0388*/ 	.word	0x0002d000
        /*038c*/ 	.short	0x010a
        /*038e*/ 	.byte	0x3f
	.zero		1


	//   ....[44]....
        /*0390*/ 	.word	0x0000ba40
        /*0394*/ 	.word	0x00000018
        /*0398*/ 	.word	0x0002d020
        /*039c*/ 	.short	0x010a
        /*039e*/ 	.byte	0x3f
	.zero		1


	//----- nvinfo : EIATTR_NUM_MBARRIERS
	.align		4
.L_36:
        /*03a0*/ 	.byte	0x03, 0x38
        /*03a2*/ 	.short	0x0012


	//----- nvinfo : EIATTR_EXIT_INSTR_OFFSETS
	.align		4
        /*03a4*/ 	.byte	0x04, 0x1c
        /*03a6*/ 	.short	(.L_38 - .L_37)


	//   ....[0]....
.L_37:
        /*03a8*/ 	.word	0x0000b6c0


	//----- nvinfo : EIATTR_MAX_THREADS
	.align		4
.L_38:
        /*03ac*/ 	.byte	0x04, 0x05
        /*03ae*/ 	.short	(.L_40 - .L_39)
.L_39:
        /*03b0*/ 	.word	0x00000080
        /*03b4*/ 	.word	0x00000001
        /*03b8*/ 	.word	0x00000001


	//----- nvinfo : EIATTR_CRS_STACK_SIZE
	.align		4
.L_40:
        /*03bc*/ 	.byte	0x04, 0x1e
        /*03be*/ 	.short	(.L_42 - .L_41)
.L_41:
        /*03c0*/ 	.word	0x00000000


	//----- nvinfo : EIATTR_CBANK_PARAM_SIZE
	.align		4
.L_42:
        /*03c4*/ 	.byte	0x03, 0x19
        /*03c6*/ 	.short	0x0870


	//----- nvinfo : EIATTR_PARAM_CBANK
	.align		4
        /*03c8*/ 	.byte	0x04, 0x0a
        /*03ca*/ 	.short	(.L_44 - .L_43)
	.align		4
.L_43:
        /*03cc*/ 	.word	index@(.nv.constant0._ZN7cutlass13device_kernelINS_4fmha6kernel13FmhaKernelTmaINS1_10collective15FmhaMainloopTmaINS_6half_tEfN4cute5tupleIJNS7_1CILi64EEENS9_ILi128EEENS9_ILi160EEEEEENS4_13DefaultFusionEJEEENS4_15FmhaFwdEpilogueIS6_fNS8_IJSA_SC_SB_EEEEEJEEEEEvNT_6ParamsE)
        /*03d0*/ 	.short	0x0210
        /*03d2*/ 	.short	0x0870


	//----- nvinfo : EIATTR_SW_WAR
	.align		4
.L_44:
        /*03d4*/ 	.byte	0x04, 0x36
        /*03d6*/ 	.short	(.L_46 - .L_45)
.L_45:
        /*03d8*/ 	.word	0x00000008
.L_46:


//--------------------- .nv.callgraph             --------------------------
	.section	.nv.callgraph,"",@"SHT_CUDA_CALLGRAPH"
	.align	4
	.sectionentsize	8
	.align		4
        /*0000*/ 	.word	0x00000000
	.align		4
        /*0004*/ 	.word	0xffffffff
	.align		4
        /*0008*/ 	.word	index@(_ZN7cutlass13device_kernelINS_4fmha6kernel13FmhaKernelTmaINS1_10collective15FmhaMainloopTmaINS_6half_tEfN4cute5tupleIJNS7_1CILi64EEENS9_ILi128EEENS9_ILi160EEEEEENS4_13DefaultFusionEJEEENS4_15FmhaFwdEpilogueIS6_fNS8_IJSA_SC_SB_EEEEEJEEEEEvNT_6ParamsE)
	.align		4
        /*000c*/ 	.word	index@(__assertfail)
	.align		4
        /*0010*/ 	.word	0x00000000
	.align		4
        /*0014*/ 	.word	0xfffffffe
	.align		4
        /*0018*/ 	.word	0x00000000
	.align		4
        /*001c*/ 	.word	0xfffffffd
	.align		4
        /*0020*/ 	.word	0x00000000
	.align		4
        /*0024*/ 	.word	0xfffffffc


//--------------------- .nv.constant4             --------------------------
	.section	.nv.constant4,"a",@progbits
	.align	8
	.align		8
.nv.constant4:
        /*0000*/ 	.dword	__assertfail
	.align		8
        /*0008*/ 	.dword	__unnamed_1
	.align		8
        /*0010*/ 	.dword	__unnamed_2
	.align		8
        /*0018*/ 	.dword	_ZN39_INTERNAL_5514ee9c_4_k_cu_9a381d4f_26154cuda3std3__45__cpo5beginE
	.align		8
        /*0020*/ 	.dword	_ZN39_INTERNAL_5514ee9c_4_k_cu_9a381d4f_26154cuda3std3__45__cpo3endE
	.align		8
        /*0028*/ 	.dword	_ZN39_INTERNAL_5514ee9c_4_k_cu_9a381d4f_26154cuda3std3__45__cpo6cbeginE
	.align		8
        /*0030*/ 	.dword	_ZN39_INTERNAL_5514ee9c_4_k_cu_9a381d4f_26154cuda3std3__45__cpo4cendE
	.align		8
        /*0038*/ 	.dword	_ZN39_INTERNAL_5514ee9c_4_k_cu_9a381d4f_26154cuda3std3__441_GLOBAL__N__5514ee9c_4_k_cu_9a381d4f_26156ignoreE
	.align		8
        /*0040*/ 	.dword	_ZN39_INTERNAL_5514ee9c_4_k_cu_9a381d4f_26154cuda3std3__419piecewise_constructE
	.align		8
        /*0048*/ 	.dword	_ZN39_INTERNAL_5514ee9c_4_k_cu_9a381d4f_26154cuda3std3__48in_placeE
	.align		8
        /*0050*/ 	.dword	_ZN39_INTERNAL_5514ee9c_4_k_cu_9a381d4f_26154cuda3std6ranges3__45__cpo4swapE
	.align		8
        /*0058*/ 	.dword	_ZN39_INTERNAL_5514ee9c_4_k_cu_9a381d4f_26154cuda3std6ranges3__45__cpo9iter_moveE
	.align		8
        /*0060*/ 	.dword	_ZN39_INTERNAL_5514ee9c_4_k_cu_9a381d4f_26154cute7productE
	.align		8
        /*0068*/ 	.dword	_ZN39_INTERNAL_5514ee9c_4_k_cu_9a381d4f_26154cute1_E
	.align		8
        /*0070*/ 	.dword	$str$23
	.align		8
        /*0078*/ 	.dword	$str$24


//--------------------- .text._ZN7cutlass13device_kernelINS_4fmha6kernel13FmhaKernelTmaINS1_10collective15FmhaMainloopTmaINS_6half_tEfN4cute5tupleIJNS7_1CILi64EEENS9_ILi128EEENS9_ILi160EEEEEENS4_13DefaultFusionEJEEENS4_15FmhaFwdEpilogueIS6_fNS8_IJSA_SC_SB_EEEEEJEEEEEvNT_6ParamsE --------------------------
	.section	.text._ZN7cutlass13device_kernelINS_4fmha6kernel13FmhaKernelTmaINS1_10collective15FmhaMainloopTmaINS_6half_tEfN4cute5tupleIJNS7_1CILi64EEENS9_ILi128EEENS9_ILi160EEEEEENS4_13DefaultFusionEJEEENS4_15FmhaFwdEpilogueIS6_fNS8_IJSA_SC_SB_EEEEEJEEEEEvNT_6ParamsE,"ax",@progbits
	.align	128
.text._ZN7cutlass13device_kernelINS_4fmha6kernel13FmhaKernelTmaINS1_10collective15FmhaMainloopTmaINS_6half_tEfN4cute5tupleIJNS7_1CILi64EEENS9_ILi128EEENS9_ILi160EEEEEENS4_13DefaultFusionEJEEENS4_15FmhaFwdEpilogueIS6_fNS8_IJSA_SC_SB_EEEEEJEEEEEvNT_6ParamsE:
        .type           _ZN7cutlass13device_kernelINS_4fmha6kernel13FmhaKernelTmaINS1_10collective15FmhaMainloopTmaINS_6half_tEfN4cute5tupleIJNS7_1CILi64EEENS9_ILi128EEENS9_ILi160EEEEEENS4_13DefaultFusionEJEEENS4_15FmhaFwdEpilogueIS6_fNS8_IJSA_SC_SB_EEEEEJEEEEEvNT_6ParamsE,@function
        .size           _ZN7cutlass13device_kernelINS_4fmha6kernel13FmhaKernelTmaINS1_10collective15FmhaMainloopTmaINS_6half_tEfN4cute5tupleIJNS7_1CILi64EEENS9_ILi128EEENS9_ILi160EEEEEENS4_13DefaultFusionEJEEENS4_15FmhaFwdEpilogueIS6_fNS8_IJSA_SC_SB_EEEEEJEEEEEvNT_6ParamsE,(.L_x_82 - _ZN7cutlass13device_kernelINS_4fmha6kernel13FmhaKernelTmaINS1_10collective15FmhaMainloopTmaINS_6half_tEfN4cute5tupleIJNS7_1CILi64EEENS9_ILi128EEENS9_ILi160EEEEEENS4_13DefaultFusionEJEEENS4_15FmhaFwdEpilogueIS6_fNS8_IJSA_SC_SB_EEEEEJEEEEEvNT_6ParamsE)
        .other          _ZN7cutlass13device_kernelINS_4fmha6kernel13FmhaKernelTmaINS1_10collective15FmhaMainloopTmaINS_6half_tEfN4cute5tupleIJNS7_1CILi64EEENS9_ILi128EEENS9_ILi160EEEEEENS4_13DefaultFusionEJEEENS4_15FmhaFwdEpilogueIS6_fNS8_IJSA_SC_SB_EEEEEJEEEEEvNT_6ParamsE,@"STO_CUDA_ENTRY STV_DEFAULT"
_ZN7cutlass13device_kernelINS_4fmha6kernel13FmhaKernelTmaINS1_10collective15FmhaMainloopTmaINS_6half_tEfN4cute5tupleIJNS7_1CILi64EEENS9_ILi128EEENS9_ILi160EEEEEENS4_13DefaultFusionEJEEENS4_15FmhaFwdEpilogueIS6_fNS8_IJSA_SC_SB_EEEEEJEEEEEvNT_6ParamsE:
[----:B------:R-:W1:Y:S01]  /*0000*/  LDC R1, c[0x0][0x28] ;  /* 0x00000a00ff017b82 */ /* 0x000e620000000800 */
[----:B------:R-:W2:Y:S01]  /*0010*/  S2R R18, SR_TID.X ;  /* 0x0000000000127919 */ /* 0x000ea20000002100 */
[----:B------:R-:W-:Y:S01]  /*0020*/  ELECT P0, URZ, PT ;  /* 0x00000000003f782f */ /* 0x000fe20003800000 */
[----:B------:R-:W-:Y:S01]  /*0030*/  BSSY B0, `(.L_x_0) ;  /* 0x0000010000007945 */ /* 0x000fe20003800000 */
[----:B--2---:R-:W-:-:S05]  /*0040*/  SHF.R.U32.HI R0, RZ, 0x5, R18 ;  /* 0x00000005ff007819 */ /* 0x004fca0000011612 */
[----:B------:R-:W2:Y:S02]  /*0050*/  SHFL.IDX PT, R2, R0, RZ, 0x1f ;  /* 0x00001fff00027589 */ /* 0x000ea400000e0000 */
[----:B--2---:R-:W-:-:S13]  /*0060*/  ISETP.NE.OR P0, PT, R2, RZ, !P0 ;  /* 0x000000ff0200720c */ /* 0x004fda0004705670 */
[----:B-1----:R-:W-:Y:S05]  /*0070*/  @P0 BRA `(.L_x_1) ;  /* 0x00000000002c0947 */ /* 0x002fea0003800000 */
[----:B------:R-:W-:Y:S02]  /*0080*/  ULDC.64 UR4, c[0x0][0x198] ;  /* 0x0000660000047ab9 */ /* 0x000fe40000000a00 */
[----:B------:R-:W-:Y:S02]  /*0090*/  UIADD3 UR6, UP0, UR4, 0xf0, URZ ;  /* 0x000000f004067890 */ /* 0x000fe4000ff1e03f */
[----:B------:R-:W-:Y:S02]  /*00a0*/  UIADD3 UR8, UP1, UR4, 0x1f0, URZ ;  /* 0x000001f004087890 */ /* 0x000fe4000ff3e03f */
[----:B------:R-:W-:Y:S02]  /*00b0*/  UIADD3 UR4, UP2, UR4, 0x2f0, URZ ;  /* 0x000002f004047890 */ /* 0x000fe4000ff5e03f */
[----:B------:R-:W-:Y:S02]  /*00c0*/  UIADD3.X UR7, URZ, UR5, URZ, UP0, !UPT ;  /* 0x000000053f077290 */ /* 0x000fe400087fe43f */
[----:B------:R-:W-:-:S02]  /*00d0*/  UIADD3.X UR9, URZ, UR5, URZ, UP1, !UPT ;  /* 0x000000053f097290 */ /* 0x000fc40008ffe43f */
[----:B------:R-:W-:-:S05]  /*00e0*/  UIADD3.X UR5, URZ, UR5, URZ, UP2, !UPT ;  /* 0x000000053f057290 */ /* 0x000fca00097fe43f */
[----:B------:R1:W-:Y:S02]  /*00f0*/  UTMACCTL.PF [UR6] ;  /* 0x00000000060079b9 */ /* 0x0003e40008040000 */
[----:B------:R1:W-:Y:S02]  /*0100*/  UTMACCTL.PF [UR8] ;  /* 0x00000000080079b9 */ /* 0x0003e40008040000 */
[----:B------:R1:W-:Y:S02]  /*0110*/  UTMACCTL.PF [UR4] ;  /* 0x00000000040079b9 */ /* 0x0003e40008040000 */
[----:B-1----:R-:W-:Y:S01]  /*0120*/  NOP ;  /* 0x0000000000007918 */ /* 0x002fe20000000000 */
.L_x_1:
[----:B------:R-:W-:Y:S05]  /*0130*/  BSYNC B0 ;  /* 0x0000000000007941 */ /* 0x000fea0003800000 */
.L_x_0:
[----:B------:R-:W1:Y:S02]  /*0140*/  SHFL.IDX PT, R2, R0, RZ, 0x1f ;  /* 0x00001fff00027589 */ /* 0x000e6400000e0000 */
[----:B-1----:R-:W-:-:S13]  /*0150*/  ISETP.NE.AND P0, PT, R2, RZ, PT ;  /* 0x000000ff0200720c */ /* 0x002fda0003f05270 */
[----:B------:R-:W-:Y:S05]  /*0160*/  @P0 BRA `(.L_x_2) ;  /* 0x0000000000400947 */ /* 0x000fea0003800000 */
[----:B------:R-:W1:Y:S01]  /*0170*/  S2UR UR8, SR_CgaCtaId ;  /* 0x00000000000879c3 */ /* 0x000e620000008800 */
[----:B------:R-:W-:Y:S01]  /*0180*/  UMOV UR4, 0x400 ;  /* 0x0000040000047882 */ /* 0x000fe20000000000 */
[----:B------:R-:W-:Y:S01]  /*0190*/  UMOV UR5, 0x1 ;  /* 0x0000000100057882 */ /* 0x000fe20000000000 */
[----:B------:R-:W-:Y:S01]  /*01a0*/  UMOV UR6, 0x80 ;  /* 0x0000008000067882 */ /* 0x000fe20000000000 */
[----:B------:R-:W-:Y:S01]  /*01b0*/  ELECT P0, URZ, PT ;  /* 0x00000000003f782f */ /* 0x000fe20003800000 */
[----:B------:R-:W-:-:S04]  /*01c0*/  UIADD3 UR6, -UR6, 0x100000, URZ ;  /* 0x0010000006067890 */ /* 0x000fc8000fffe13f */
[----:B------:R-:W-:Y:S02]  /*01d0*/  USHF.L.U32 UR7, UR6, 0xb, URZ ;  /* 0x0000000b06077899 */ /* 0x000fe4000800063f */
[----:B------:R-:W-:Y:S02]  /*01e0*/  USHF.L.U32 UR6, UR6, 0x1, URZ ;  /* 0x0000000106067899 */ /* 0x000fe4000800063f */
[----:B-1----:R-:W-:Y:S02]  /*01f0*/  ULEA UR8, UR8, UR4, 0x18 ;  /* 0x0000000408087291 */ /* 0x002fe4000f8ec03f */
[----:B------:R-:W-:-:S04]  /*0200*/  UIADD3 UR4, -UR5, 0x100000, URZ ;  /* 0x0010000005047890 */ /* 0x000fc8000fffe13f */
[----:B------:R-:W-:Y:S02]  /*0210*/  USHF.L.U32 UR5, UR4, 0xb, URZ ;  /* 0x0000000b04057899 */ /* 0x000fe4000800063f */
[----:B------:R-:W-:Y:S01]  /*0220*/  USHF.L.U32 UR4, UR4, 0x1, URZ ;  /* 0x0000000104047899 */ /* 0x000fe2000800063f */
[----:B------:R-:W1:Y:S11]  /*0230*/  FENCE.VIEW.ASYNC.S ;  /* 0x00000000000073c6 */ /* 0x000e760000000000 */
[----:B-1----:R1:W2:Y:S01]  /*0240*/  SYNCS.EXCH.64 URZ, [UR8+0x2d040], UR4 ;  /* 0x02d04004083f75b2 */ /* 0x0022a20008000100 */
[----:B------:R1:W3:Y:S01]  /*0250*/  SYNCS.EXCH.64 URZ, [UR8+0x2d048], UR6 ;  /* 0x02d04806083f75b2 */ /* 0x0002e20008000100 */
[----:B------:R-:W-:Y:S01]  /*0260*/  NOP ;  /* 0x0000000000007918 */ /* 0x000fe20000000000 */
.L_x_2:
[----:B------:R-:W4:Y:S01]  /*0270*/  SHFL.IDX PT, R2, R0, RZ, 0x1f ;  /* 0x00001fff00027589 */ /* 0x000f2200000e0000 */
[----:B------:R-:W-:Y:S01]  /*0280*/  NOP ;  /* 0x0000000000007918 */ /* 0x000fe20000000000 */
[----:B----4-:R-:W-:-:S13]  /*0290*/  ISETP.NE.AND P0, PT, R2, RZ, PT ;  /* 0x000000ff0200720c */ /* 0x010fda0003f05270 */
[----:B------:R-:W-:Y:S05]  /*02a0*/  @P0 BRA `(.L_x_3) ;  /* 0x0000000000580947 */ /* 0x000fea0003800000 */
[----:B-1----:R-:W1:Y:S01]  /*02b0*/  S2UR UR5, SR_CgaCtaId ;  /* 0x00000000000579c3 */ /* 0x002e620000008800 */
[----:B------:R-:W-:Y:S01]  /*02c0*/  UMOV UR4, 0x400 ;  /* 0x0000040000047882 */ /* 0x000fe20000000000 */
[----:B------:R-:W-:Y:S01]  /*02d0*/  UMOV UR6, 0x1 ;  /* 0x0000000100067882 */ /* 0x000fe20000000000 */
[----:B------:R-:W-:Y:S01]  /*02e0*/  UMOV UR7, 0x80 ;  /* 0x0000008000077882 */ /* 0x000fe20000000000 */
[----:B------:R-:W-:Y:S01]  /*02f0*/  ELECT P0, URZ, PT ;  /* 0x00000000003f782f */ /* 0x000fe20003800000 */
[----:B-1----:R-:W-:Y:S02]  /*0300*/  ULEA UR8, UR5, UR4, 0x18 ;  /* 0x0000000405087291 */ /* 0x002fe4000f8ec03f */
[----:B------:R-:W-:-:S04]  /*0310*/  UIADD3 UR4, -UR6, 0x100000, URZ ;  /* 0x0010000006047890 */ /* 0x000fc8000fffe13f */
[----:B------:R-:W-:Y:S02]  /*0320*/  USHF.L.U32 UR5, UR4, 0xb, URZ ;  /* 0x0000000b04057899 */ /* 0x000fe4000800063f */
[----:B------:R-:W-:Y:S02]  /*0330*/  USHF.L.U32 UR4, UR4, 0x1, URZ ;  /* 0x0000000104047899 */ /* 0x000fe4000800063f */
[----:B------:R-:W-:-:S04]  /*0340*/  UIADD3 UR6, -UR7, 0x100000, URZ ;  /* 0x0010000007067890 */ /* 0x000fc8000fffe13f */
[----:B------:R-:W-:Y:S02]  /*0350*/  USHF.L.U32 UR7, UR6, 0xb, URZ ;  /* 0x0000000b06077899 */ /* 0x000fe4000800063f */
[----:B------:R-:W-:Y:S01]  /*0360*/  USHF.L.U32 UR6, UR6, 0x1, URZ ;  /* 0x0000000106067899 */ /* 0x000fe2000800063f */
[----:B------:R-:W1:Y:S03]  /*0370*/  FENCE.VIEW.ASYNC.S ;  /* 0x00000000000073c6 */ /* 0x000e660000000000 */
[----:B-1----:R4:W1:Y:S08]  /*0380*/  SYNCS.EXCH.64 URZ, [UR8+0x2d000], UR4 ;  /* 0x02d00004083f75b2 */ /* 0x0028700008000100 */
[----:B------:R4:W1:Y:S01]  /*0390*/  SYNCS.EXCH.64 URZ, [UR8+0x2d020], UR6 ;  /* 0x02d02006083f75b2 */ /* 0x0008620008000100 */
[----:B------:R4:W1:Y:S01]  /*03a0*/  SYNCS.EXCH.64 URZ, [UR8+0x2d008], UR4 ;  /* 0x02d00804083f75b2 */ /* 0x0008620008000100 */
[----:B------:R4:W1:Y:S01]  /*03b0*/  SYNCS.EXCH.64 URZ, [UR8+0x2d028], UR6 ;  /* 0x02d02806083f75b2 */ /* 0x0008620008000100 */
[----:B------:R4:W1:Y:S01]  /*03c0*/  SYNCS.EXCH.64 URZ, [UR8+0x2d010], UR4 ;  /* 0x02d01004083f75b2 */ /* 0x0008620008000100 */
[----:B------:R4:W1:Y:S01]  /*03d0*/  SYNCS.EXCH.64 URZ, [UR8+0x2d030], UR6 ;  /* 0x02d03006083f75b2 */ /* 0x0008620008000100 */
[----:B------:R4:W1:Y:S01]  /*03e0*/  SYNCS.EXCH.64 URZ, [UR8+0x2d018], UR4 ;  /* 0x02d01804083f75b2 */ /* 0x0008620008000100 */
[----:B------:R4:W1:Y:S02]  /*03f0*/  SYNCS.EXCH.64 URZ, [UR8+0x2d038], UR6 ;  /* 0x02d03806083f75b2 */ /* 0x0008640008000100 */
[----:B----4-:R-:W-:Y:S01]  /*0400*/  NOP ;  /* 0x0000000000007918 */ /* 0x010fe20000000000 */
.L_x_3:
        /* <DEDUP_REMOVED lines=26> */
.L_x_4:
[----:B------:R-:W4:Y:S01]  /*05b0*/  SHFL.IDX PT, R0, R0, RZ, 0x1f ;  /* 0x00001fff00007589 */ /* 0x000f2200000e0000 */
[----:B------:R-:W-:Y:S01]  /*05c0*/  ELECT P0, URZ, PT ;  /* 0x00000000003f782f */ /* 0x000fe20003800000 */
[----:B------:R-:W-:Y:S01]  /*05d0*/  NOP ;  /* 0x0000000000007918 */ /* 0x000fe20000000000 */
[----:B------:R-:W4:Y:S01]  /*05e0*/  S2UR UR44, SR_CTAID.Y ;  /* 0x00000000002c79c3 */ /* 0x000f220000002600 */
[----:B------:R-:W-:Y:S01]  /*05f0*/  BSSY B0, `(.L_x_5) ;  /* 0x000003d000007945 */ /* 0x000fe20003800000 */
[----:B------:R-:W-:Y:S02]  /*0600*/  MOV R2, RZ ;  /* 0x000000ff00027202 */ /* 0x000fe40000000f00 */
[----:B------:R-:W-:-:S04]  /*0610*/  LOP3.LUT R17, R18, 0x7f, RZ, 0xc0, !PT ;  /* 0x0000007f12117812 */ /* 0x000fc800078ec0ff */
[----:B------:R-:W4:Y:S08]  /*0620*/  S2UR UR45, SR_CTAID.Z ;  /* 0x00000000002d79c3 */ /* 0x000f300000002700 */
[----:B-123--:R-:W-:Y:S01]  /*0630*/  BAR.SYNC.DEFER_BLOCKING 0x0 ;  /* 0x0000000000007b1d */ /* 0x00efe20000010000 */
[----:B----4-:R-:W-:-:S13]  /*0640*/  ISETP.EQ.AND P1, PT, R0, RZ, P0 ;  /* 0x000000ff0000720c */ /* 0x010fda0000722270 */
[----:B------:R-:W-:Y:S05]  /*0650*/  @!P1 BRA `(.L_x_6) ;  /* 0x0000000000d89947 */ /* 0x000fea0003800000 */
[----:B------:R-:W1:Y:S01]  /*0660*/  S2R R4, SR_CgaCtaId ;  /* 0x0000000000047919 */ /* 0x000e620000008800 */
[----:B------:R-:W-:Y:S02]  /*0670*/  MOV R3, 0x400 ;  /* 0x0000040000037802 */ /* 0x000fe40000000f00 */
[----:B------:R-:W-:Y:S02]  /*0680*/  MOV R5, 0x1 ;  /* 0x0000000100057802 */ /* 0x000fe40000000f00 */
[----:B------:R-:W-:Y:S02]  /*0690*/  ISETP.NE.AND P3, PT, R17, RZ, PT ;  /* 0x000000ff1100720c */ /* 0x000fe40003f65270 */
[----:B-1----:R-:W-:Y:S02]  /*06a0*/  LEA R4, R4, R3, 0x18 ;  /* 0x0000000304047211 */ /* 0x002fe400078ec0ff */
[----:B------:R-:W-:-:S04]  /*06b0*/  SHF.L.U32 R3, R5, 0x1f, RZ ;  /* 0x0000001f05037819 */ /* 0x000fc800000006ff */
[----:B------:R-:W1:Y:S02]  /*06c0*/  SYNCS.PHASECHK.TRANS64.TRYWAIT P2, [R4+URZ+0x2d048], R3 ;  /* 0x02d04803040075a7 */ /* 0x000e64000804017f */
[----:B-1----:R-:W-:Y:S05]  /*06d0*/  @!P2 BRA `(.L_x_7) ;  /* 0x000000ac00fca947 */ /* 0x002fea0003800000 */
.L_x_65:
[----:B------:R-:W-:Y:S05]  /*06e0*/  @P3 BRA `(.L_x_8) ;  /* 0x0000000000143947 */ /* 0x000fea0003800000 */
[----:B------:R-:W-:Y:S02]  /*06f0*/  LOP3.LUT P2, RZ, R18, 0x1f, RZ, 0xc0, !PT ;  /* 0x0000001f12ff7812 */ /* 0x000fe4000784c0ff */
[----:B-1----:R-:W-:-:S04]  /*0700*/  MOV R3, 0x5000 ;  /* 0x0000500000037802 */ /* 0x002fc80000000f00 */
[----:B------:R2:W-:Y:S07]  /*0710*/  SYNCS.ARRIVE.TRANS64 RZ, [R4+URZ+0x2d040], R3 ;  /* 0x02d0400304ff79a7 */ /* 0x0005ee000800003f */
[----:B------:R-:W-:Y:S05]  /*0720*/  @!P2 BRA `(.L_x_8) ;  /* 0x000000000004a947 */ /* 0x000fea0003800000 */
[----:B------:R-:W-:Y:S01]  /*0730*/  BPT.TRAP 0x1 ;  /* 0x000000040000795c */ /* 0x000fe20000300000 */
.L_x_8:
[----:B------:R-:W3:Y:S01]  /*0740*/  S2UR UR11, SR_CTAID.X ;  /* 0x00000000000b79c3 */ /* 0x000ee20000002500 */
[----:B------:R-:W-:Y:S01]  /*0750*/  R2UR UR8, R4 ;  /* 0x00000000040872ca */ /* 0x000fe200000e0000 */
[----:B------:R-:W-:Y:S01]  /*0760*/  ULDC.64 UR4, c[0x0][0x198] ;  /* 0x0000660000047ab9 */ /* 0x000fe20000000a00 */
[----:B------:R-:W-:Y:S01]  /*0770*/  UMOV UR6, 0x0 ;  /* 0x0000000000067882 */ /* 0x000fe20000000000 */
[----:B------:R-:W-:Y:S01]  /*0780*/  UIADD3 UR4, UP0, UR4, 0xf0, URZ ;  /* 0x000000f004047890 */ /* 0x000fe2000ff1e03f */
[----:B------:R-:W-:Y:S01]  /*0790*/  UMOV UR7, 0x10000000 ;  /* 0x1000000000077882 */ /* 0x000fe20000000000 */
[----:B------:R-:W-:Y:S02]  /*07a0*/  UMOV UR10, URZ ;  /* 0x0000003f000a7c82 */ /* 0x000fe40008000000 */
[----:B------:R-:W-:Y:S01]  /*07b0*/  UIADD3.X UR5, URZ, UR5, URZ, UP0, !UPT ;  /* 0x000000053f057290 */ /* 0x000fe200087fe43f */
[----:B------:R-:W-:Y:S01]  /*07c0*/  UMOV UR12, UR44 ;  /* 0x0000002c000c7c82 */ /* 0x000fe20008000000 */
[----:B------:R-:W-:Y:S01]  /*07d0*/  UMOV UR13, UR45 ;  /* 0x0000002d000d7c82 */ /* 0x000fe20008000000 */
[----:B------:R-:W-:Y:S01]  /*07e0*/  UMOV UR34, 0x20 ;  /* 0x0000002000227882 */ /* 0x000fe20000000000 */
[----:B------:R-:W-:-:S02]  /*07f0*/  UMOV UR36, UR44 ;  /* 0x0000002c00247c82 */ /* 0x000fc40008000000 */
[----:B------:R-:W-:Y:S02]  /*0800*/  UIADD3 UR9, UR8, 0x2d040, URZ ;  /* 0x0002d04008097890 */ /* 0x000fe4000fffe03f */
[----:B------:R-:W-:Y:S02]  /*0810*/  UIADD3 UR32, UR8, 0x1000, URZ ;  /* 0x0000100008207890 */ /* 0x000fe4000fffe03f */
[----:B------:R-:W-:Y:S02]  /*0820*/  UIADD3 UR24, UR8, 0x2000, URZ ;  /* 0x0000200008187890 */ /* 0x000fe4000fffe03f */
[----:B------:R-:W-:Y:S02]  /*0830*/  UIADD3 UR16, UR8, 0x3000, URZ ;  /* 0x0000300008107890 */ /* 0x000fe4000fffe03f */
[----:B------:R-:W-:Y:S02]  /*0840*/  UIADD3 UR40, UR8, 0x4000, URZ ;  /* 0x0000400008287890 */ /* 0x000fe4000fffe03f */
[----:B---3--:R-:W-:Y:S01]  /*0850*/  USHF.L.U32 UR11, UR11, 0x6, URZ ;  /* 0x000000060b0b7899 */ /* 0x008fe2000800063f */
[----:B------:R-:W-:Y:S01]  /*0860*/  UMOV UR37, UR45 ;  /* 0x0000002d00257c82 */ /* 0x000fe20008000000 */
[----:B------:R-:W-:Y:S01]  /*0870*/  UMOV UR33, UR9 ;  /* 0x0000000900217c82 */ /* 0x000fe20008000000 */
[----:B------:R-:W-:Y:S01]  /*0880*/  UMOV UR26, 0x40 ;  /* 0x00000040001a7882 */ /* 0x000fe20000000000 */
[----:B------:R-:W-:Y:S01]  /*0890*/  UMOV UR28, UR44 ;  /* 0x0000002c001c7c82 */ /* 0x000fe20008000000 */
[----:B------:R-:W-:-:S02]  /*08a0*/  UMOV UR29, UR45 ;  /* 0x0000002d001d7c82 */ /* 0x000fc40008000000 */
[----:B------:R-:W-:Y:S01]  /*08b0*/  UMOV UR35, UR11 ;  /* 0x0000000b00237c82 */ /* 0x000fe20008000000 */
[----:B------:R-:W-:Y:S01]  /*08c0*/  UMOV UR25, UR9 ;  /* 0x0000000900197c82 */ /* 0x000fe20008000000 */
[----:B------:R-:W-:Y:S01]  /*08d0*/  UMOV UR27, UR11 ;  /* 0x0000000b001b7c82 */ /* 0x000fe20008000000 */
[----:B------:R3:W-:Y:S01]  /*08e0*/  UTMALDG.4D [UR8], [UR4], desc[UR6] ;  /* 0x00000608040075b4 */ /* 0x0007e20008019000 */
[----:B------:R-:W-:Y:S01]  /*08f0*/  UMOV UR18, 0x60 ;  /* 0x0000006000127882 */ /* 0x000fe20000000000 */
[----:B------:R-:W-:Y:S01]  /*0900*/  UMOV UR20, UR44 ;  /* 0x0000002c00147c82 */ /* 0x000fe20008000000 */
[----:B------:R-:W-:Y:S01]  /*0910*/  UMOV UR21, UR45 ;  /* 0x0000002d00157c82 */ /* 0x000fe20008000000 */
[----:B------:R-:W-:Y:S01]  /*0920*/  UMOV UR17, UR9 ;  /* 0x0000000900117c82 */ /* 0x000fe20008000000 */
[----:B------:R-:W-:Y:S01]  /*0930*/  UMOV UR19, UR11 ;  /* 0x0000000b00137c82 */ /* 0x000fe20008000000 */
[----:B------:R-:W-:Y:S01]  /*0940*/  UMOV UR42, 0x80 ;  /* 0x00000080002a7882 */ /* 0x000fe20000000000 */
[----:B------:R-:W-:Y:S01]  /*0950*/  UMOV UR41, UR9 ;  /* 0x0000000900297c82 */ /* 0x000fe20008000000 */
[----:B------:R3:W-:Y:S01]  /*0960*/  UTMALDG.4D [UR32], [UR4], desc[UR6] ;  /* 0x00000620040075b4 */ /* 0x0007e20008019000 */
[----:B------:R-:W-:Y:S01]  /*0970*/  UMOV UR43, UR11 ;  /* 0x0000000b002b7c82 */ /* 0x000fe20008000000 */
[----:B------:R3:W-:Y:S01]  /*0980*/  UTMALDG.4D [UR24], [UR4], desc[UR6] ;  /* 0x00000618040075b4 */ /* 0x0007e20008019000 */
[----:B------:R3:W-:Y:S01]  /*0990*/  UTMALDG.4D [UR16], [UR4], desc[UR6] ;  /* 0x00000610040075b4 */ /* 0x0007e20008019000 */
[----:B------:R3:W-:Y:S02]  /*09a0*/  UTMALDG.4D [UR40], [UR4], desc[UR6] ;  /* 0x00000628040075b4 */ /* 0x0007e40008019000 */
[----:B---3--:R-:W-:Y:S01]  /*09b0*/  NOP ;  /* 0x0000000000007918 */ /* 0x008fe20000000000 */
.L_x_6:
[----:B------:R-:W-:Y:S05]  /*09c0*/  BSYNC B0 ;  /* 0x0000000000007941 */ /* 0x000fea0003800000 */
.L_x_5:
[----:B------:R-:W1:Y:S01]  /*09d0*/  LDC R168, c[0x0][0x28c] ;  /* 0x0000a300ffa87b82 */ /* 0x000e620000000800 */
[----:B------:R-:W-:Y:S01]  /*09e0*/  BSSY B0, `(.L_x_9) ;  /* 0x00000f8000007945 */ /* 0x000fe20003800000 */
[----:B------:R-:W-:Y:S01]  /*09f0*/  IMAD.MOV.U32 R5, RZ, RZ, 0x1 ;  /* 0x00000001ff057424 */ /* 0x000fe200078e00ff */
[----:B------:R-:W-:Y:S02]  /*0a00*/  MOV R7, RZ ;  /* 0x000000ff00077202 */ /* 0x000fe40000000f00 */
[----:B-12---:R-:W-:-:S04]  /*0a10*/  IADD3 R3, R168, 0x7f, RZ ;  /* 0x0000007fa8037810 */ /* 0x006fc80007ffe0ff */
[----:B------:R-:W-:-:S04]  /*0a20*/  SHF.R.S32.HI R4, RZ, 0x1f, R3 ;  /* 0x0000001fff047819 */ /* 0x000fc80000011403 */
[----:B------:R-:W-:-:S04]  /*0a30*/  LEA.HI R4, R4, R3, RZ, 0x7 ;  /* 0x0000000304047211 */ /* 0x000fc800078f38ff */
[----:B------:R-:W-:-:S04]  /*0a40*/  SHF.R.S32.HI R170, RZ, 0x7, R4 ;  /* 0x00000007ffaa7819 */ /* 0x000fc80000011404 */
[----:B------:R-:W-:Y:S01]  /*0a50*/  SHF.L.U32 R19, R170, 0x1, RZ ;  /* 0x00000001aa137819 */ /* 0x000fe200000006ff */
[----:B------:R-:W-:Y:S06]  /*0a60*/  @!P1 BRA `(.L_x_10) ;  /* 0x0000000c00bc9947 */ /* 0x000fec0003800000 */
[----:B------:R-:W-:Y:S02]  /*0a70*/  ISETP.GE.AND P1, PT, R168, 0x1, PT ;  /* 0x00000001a800780c */ /* 0x000fe40003f26270 */
[----:B------:R-:W-:Y:S02]  /*0a80*/  LOP3.LUT R8, R18, 0x1f, RZ, 0xc0, !PT ;  /* 0x0000001f12087812 */ /* 0x000fe400078ec0ff */
[----:B------:R-:W-:Y:S02]  /*0a90*/  MOV R2, RZ ;  /* 0x000000ff00027202 */ /* 0x000fe40000000f00 */
[----:B------:R-:W-:-:S07]  /*0aa0*/  MOV R7, RZ ;  /* 0x000000ff00077202 */ /* 0x000fce0000000f00 */
[----:B------:R-:W-:Y:S05]  /*0ab0*/  @!P1 BRA `(.L_x_11) ;  /* 0x0000000400b49947 */ /* 0x000fea0003800000 */
[----:B------:R-:W1:Y:S01]  /*0ac0*/  S2R R3, SR_CgaCtaId ;  /* 0x0000000000037919 */ /* 0x000e620000008800 */
[----:B------:R-:W-:Y:S01]  /*0ad0*/  MOV R2, 0x400 ;  /* 0x0000040000027802 */ /* 0x000fe20000000f00 */
[----:B------:R-:W-:Y:S01]  /*0ae0*/  IMAD.MOV.U32 R4, RZ, RZ, 0x1 ;  /* 0x00000001ff047424 */ /* 0x000fe200078e00ff */
[----:B------:R-:W-:Y:S02]  /*0af0*/  ISETP.NE.AND P2, PT, R17, RZ, PT ;  /* 0x000000ff1100720c */ /* 0x000fe40003f45270 */
[----:B-1----:R-:W-:Y:S02]  /*0b00*/  LEA R3, R3, R2, 0x18 ;  /* 0x0000000203037211 */ /* 0x002fe400078ec0ff */
[----:B------:R-:W-:-:S04]  /*0b10*/  SHF.L.U32 R2, R4, 0x1f, RZ ;  /* 0x0000001f04027819 */ /* 0x000fc800000006ff */
[----:B------:R-:W1:Y:S02]  /*0b20*/  SYNCS.PHASECHK.TRANS64.TRYWAIT P1, [R3+URZ+0x2d020], R2 ;  /* 0x02d02002030075a7 */ /* 0x000e64000802017f */
[----:B-1----:R-:W-:Y:S05]  /*0b30*/  @!P1 BRA `(.L_x_12) ;  /* 0x000000a800f89947 */ /* 0x002fea0003800000 */
.L_x_66:
[----:B------:R-:W-:Y:S01]  /*0b40*/  MOV R7, 0x1 ;  /* 0x0000000100077802 */ /* 0x000fe20000000f00 */
[----:B------:R-:W-:Y:S06]  /*0b50*/  @P2 BRA `(.L_x_13) ;  /* 0x0000000000142947 */ /* 0x000fec0003800000 */
[----:B------:R-:W-:Y:S02]  /*0b60*/  ISETP.NE.AND P1, PT, R8, RZ, PT ;  /* 0x000000ff0800720c */ /* 0x000fe40003f25270 */
[----:B-1----:R-:W-:-:S04]  /*0b70*/  MOV R2, 0xa000 ;  /* 0x0000a00000027802 */ /* 0x002fc80000000f00 */
[----:B------:R2:W-:Y:S07]  /*0b80*/  SYNCS.ARRIVE.TRANS64 RZ, [R3+URZ+0x2d000], R2 ;  /* 0x02d0000203ff79a7 */ /* 0x0005ee000800003f */
[----:B------:R-:W-:Y:S05]  /*0b90*/  @!P1 BRA `(.L_x_13) ;  /* 0x0000000000049947 */ /* 0x000fea0003800000 */
[----:B------:R-:W-:Y:S01]  /*0ba0*/  BPT.TRAP 0x1 ;  /* 0x000000040000795c */ /* 0x000fe20000300000 */
.L_x_13:
[----:B------:R-:W3:Y:S01]  /*0bb0*/  S2R R5, SR_CgaCtaId ;  /* 0x0000000000057919 */ /* 0x000ee20000008800 */
[----:B------:R-:W-:Y:S01]  /*0bc0*/  R2UR UR9, R3 ;  /* 0x00000000030972ca */ /* 0x000fe200000e0000 */
[----:B------:R-:W-:Y:S01]  /*0bd0*/  ULDC.64 UR4, c[0x0][0x198] ;  /* 0x0000660000047ab9 */ /* 0x000fe20000000a00 */
[----:B------:R-:W-:Y:S01]  /*0be0*/  UMOV UR6, 0x0 ;  /* 0x0000000000067882 */ /* 0x000fe20000000000 */
[----:B------:R-:W-:Y:S01]  /*0bf0*/  UIADD3 UR4, UP0, UR4, 0x1f0, URZ ;  /* 0x000001f004047890 */ /* 0x000fe2000ff1e03f */
[----:B-12---:R-:W-:Y:S01]  /*0c00*/  MOV R2, 0x400 ;  /* 0x0000040000027802 */ /* 0x006fe20000000f00 */
[----:B------:R-:W-:Y:S01]  /*0c10*/  UMOV UR7, 0x10000000 ;  /* 0x1000000000077882 */ /* 0x000fe20000000000 */
[----:B------:R-:W-:Y:S01]  /*0c20*/  UMOV UR42, URZ ;  /* 0x0000003f002a7c82 */ /* 0x000fe20008000000 */
[----:B------:R-:W-:Y:S01]  /*0c30*/  UIADD3.X UR5, URZ, UR5, URZ, UP0, !UPT ;  /* 0x000000053f057290 */ /* 0x000fe200087fe43f */
[----:B------:R-:W-:Y:S01]  /*0c40*/  ISETP.NE.AND P2, PT, R17, RZ, PT ;  /* 0x000000ff1100720c */ /* 0x000fe20003f45270 */
[----:B------:R-:W-:Y:S01]  /*0c50*/  UMOV UR43, URZ ;  /* 0x0000003f002b7c82 */ /* 0x000fe20008000000 */
[----:B------:R-:W-:Y:S01]  /*0c60*/  UMOV UR26, 0x20 ;  /* 0x00000020001a7882 */ /* 0x000fe20000000000 */
[----:B------:R-:W-:Y:S01]  /*0c70*/  UMOV UR28, UR44 ;  /* 0x0000002c001c7c82 */ /* 0x000fe20008000000 */
[----:B------:R-:W-:Y:S01]  /*0c80*/  UMOV UR29, UR45 ;  /* 0x0000002d001d7c82 */ /* 0x000fe20008000000 */
[----:B------:R-:W-:-:S02]  /*0c90*/  UIADD3 UR40, UR9, 0x5000, URZ ;  /* 0x0000500009287890 */ /* 0x000fc4000fffe03f */
[----:B------:R-:W-:Y:S02]  /*0ca0*/  UIADD3 UR41, UR9, 0x2d000, URZ ;  /* 0x0002d00009297890 */ /* 0x000fe4000fffe03f */
[----:B------:R-:W-:Y:S02]  /*0cb0*/  UIADD3 UR24, UR9, 0x7000, URZ ;  /* 0x0000700009187890 */ /* 0x000fe4000fffe03f */
[----:B------:R-:W-:Y:S02]  /*0cc0*/  UIADD3 UR16, UR9, 0x9000, URZ ;  /* 0x0000900009107890 */ /* 0x000fe4000fffe03f */
[----:B------:R-:W-:Y:S01]  /*0cd0*/  UIADD3 UR8, UR9, 0xb000, URZ ;  /* 0x0000b00009087890 */ /* 0x000fe2000fffe03f */
[----:B------:R-:W-:Y:S02]  /*0ce0*/  UMOV UR27, UR43 ;  /* 0x0000002b001b7c82 */ /* 0x000fe40008000000 */
[----:B------:R1:W-:Y:S01]  /*0cf0*/  UTMALDG.4D [UR40], [UR4], desc[UR6] ;  /* 0x00000628040075b4 */ /* 0x0003e20008019000 */
[----:B------:R-:W-:Y:S01]  /*0d00*/  UMOV UR25, UR41 ;  /* 0x0000002900197c82 */ /* 0x000fe20008000000 */
[----:B------:R-:W-:Y:S01]  /*0d10*/  UMOV UR18, 0x40 ;  /* 0x0000004000127882 */ /* 0x000fe20000000000 */
[----:B------:R-:W-:Y:S01]  /*0d20*/  UMOV UR20, UR44 ;  /* 0x0000002c00147c82 */ /* 0x000fe20008000000 */
[----:B------:R-:W-:Y:S01]  /*0d30*/  UMOV UR21, UR45 ;  /* 0x0000002d00157c82 */ /* 0x000fe20008000000 */
[----:B------:R-:W-:Y:S01]  /*0d40*/  UMOV UR19, UR43 ;  /* 0x0000002b00137c82 */ /* 0x000fe20008000000 */
[----:B------:R-:W-:Y:S01]  /*0d50*/  UMOV UR17, UR41 ;  /* 0x0000002900117c82 */ /* 0x000fe20008000000 */
[----:B---3--:R-:W-:Y:S01]  /*0d60*/  LEA R4, R5, R2, 0x18 ;  /* 0x0000000205047211 */ /* 0x008fe200078ec0ff */
[----:B------:R-:W-:Y:S01]  /*0d70*/  UMOV UR10, 0x60 ;  /* 0x00000060000a7882 */ /* 0x000fe20000000000 */
[----:B------:R-:W-:Y:S01]  /*0d80*/  MOV R2, 0x1 ;  /* 0x0000000100027802 */ /* 0x000fe20000000f00 */
[----:B------:R2:W-:Y:S01]  /*0d90*/  UTMALDG.4D [UR24], [UR4], desc[UR6] ;  /* 0x00000618040075b4 */ /* 0x0005e20008019000 */
[----:B------:R-:W-:Y:S01]  /*0da0*/  UMOV UR12, UR44 ;  /* 0x0000002c000c7c82 */ /* 0x000fe20008000000 */
[----:B------:R-:W-:Y:S01]  /*0db0*/  UMOV UR13, UR45 ;  /* 0x0000002d000d7c82 */ /* 0x000fe20008000000 */
[----:B------:R-:W-:Y:S01]  /*0dc0*/  SHF.L.U32 R2, R2, 0x1f, RZ ;  /* 0x0000001f02027819 */ /* 0x000fe200000006ff */
[----:B------:R-:W-:Y:S01]  /*0dd0*/  UMOV UR11, UR43 ;  /* 0x0000002b000b7c82 */ /* 0x000fe20008000000 */
[----:B------:R-:W-:Y:S01]  /*0de0*/  LEA R3, R7, R4, 0x3 ;  /* 0x0000000407037211 */ /* 0x000fe200078e18ff */
[----:B------:R2:W-:Y:S01]  /*0df0*/  UTMALDG.4D [UR16], [UR4], desc[UR6] ;  /* 0x00000610040075b4 */ /* 0x0005e20008019000 */
[----:B-1----:R-:W-:Y:S01]  /*0e00*/  UIADD3 UR40, UR9, 0xd000, URZ ;  /* 0x0000d00009287890 */ /* 0x002fe2000fffe03f */
[----:B------:R-:W-:-:S02]  /*0e10*/  UMOV UR42, 0x80 ;  /* 0x00000080002a7882 */ /* 0x000fc40000000000 */
[----:B------:R-:W-:Y:S02]  /*0e20*/  UMOV UR9, UR41 ;  /* 0x0000002900097c82 */ /* 0x000fe40008000000 */
[----:B------:R2:W-:Y:S04]  /*0e30*/  UTMALDG.4D [UR8], [UR4], desc[UR6] ;  /* 0x00000608040075b4 */ /* 0x0005e80008019000 */
[----:B------:R2:W-:Y:S01]  /*0e40*/  UTMALDG.4D [UR40], [UR4], desc[UR6] ;  /* 0x00000628040075b4 */ /* 0x0005e20008019000 */
[----:B------:R-:W1:Y:S02]  /*0e50*/  SYNCS.PHASECHK.TRANS64.TRYWAIT P1, [R3+URZ+0x2d020], R2 ;  /* 0x02d02002030075a7 */ /* 0x000e64000802017f */
[----:B-12---:R-:W-:Y:S05]  /*0e60*/  @!P1 BRA `(.L_x_14) ;  /* 0x000000a800409947 */ /* 0x006fea0003800000 */
.L_x_67:
[----:B-1----:R-:W-:Y:S01]  /*0e70*/  IMAD.MOV.U32 R2, RZ, RZ, 0x1 ;  /* 0x00000001ff027424 */ /* 0x002fe200078e00ff */
[----:B------:R-:W-:Y:S06]  /*0e80*/  @P2 BRA `(.L_x_15) ;  /* 0x0000000000142947 */ /* 0x000fec0003800000 */
[----:B------:R-:W-:Y:S02]  /*0e90*/  ISETP.NE.AND P1, PT, R8, RZ, PT ;  /* 0x000000ff0800720c */ /* 0x000fe40003f25270 */
[----:B------:R-:W-:-:S04]  /*0ea0*/  MOV R6, 0xa000 ;  /* 0x0000a00000067802 */ /* 0x000fc80000000f00 */
[----:B------:R1:W-:Y:S07]  /*0eb0*/  SYNCS.ARRIVE.TRANS64 RZ, [R3+URZ+0x2d000], R6 ;  /* 0x02d0000603ff79a7 */ /* 0x0003ee000800003f */
[----:B------:R-:W-:Y:S05]  /*0ec0*/  @!P1 BRA `(.L_x_15) ;  /* 0x0000000000049947 */ /* 0x000fea0003800000 */
[----:B------:R-:W-:Y:S01]  /*0ed0*/  BPT.TRAP 0x1 ;  /* 0x000000040000795c */ /* 0x000fe20000300000 */
.L_x_15:
[----:B------:R-:W-:Y:S01]  /*0ee0*/  IMAD R4, R7, 0xa000, R4 ;  /* 0x0000a00007047824 */ /* 0x000fe200078e0204 */
[----:B------:R-:W-:Y:S01]  /*0ef0*/  R2UR UR33, R3 ;  /* 0x00000000032172ca */ /* 0x000fe200000e0000 */
[----:B------:R-:W-:Y:S01]  /*0f00*/  ULDC.64 UR4, c[0x0][0x198] ;  /* 0x0000660000047ab9 */ /* 0x000fe20000000a00 */
[----:B------:R-:W-:Y:S01]  /*0f10*/  UMOV UR35, URZ ;  /* 0x0000003f00237c82 */ /* 0x000fe20008000000 */
[----:B------:R-:W-:Y:S01]  /*0f20*/  UIADD3 UR4, UP0, UR4, 0x2f0, URZ ;  /* 0x000002f004047890 */ /* 0x000fe2000ff1e03f */
[----:B------:R-:W-:Y:S01]  /*0f30*/  R2UR UR40, R4 ;  /* 0x00000000042872ca */ /* 0x000fe200000e0000 */
[----:B------:R-:W-:Y:S01]  /*0f40*/  UMOV UR6, 0x0 ;  /* 0x0000000000067882 */ /* 0x000fe20000000000 */
[----:B------:R-:W-:Y:S01]  /*0f50*/  UMOV UR7, 0x10000000 ;  /* 0x1000000000077882 */ /* 0x000fe20000000000 */
[----:B------:R-:W-:Y:S01]  /*0f60*/  UIADD3.X UR5, URZ, UR5, URZ, UP0, !UPT ;  /* 0x000000053f057290 */ /* 0x000fe200087fe43f */
[----:B------:R-:W-:Y:S01]  /*0f70*/  IADD3 R7, R7, 0x1, RZ ;  /* 0x0000000107077810 */ /* 0x000fe20007ffe0ff */
[----:B------:R-:W-:Y:S01]  /*0f80*/  UMOV UR34, URZ ;  /* 0x0000003f00227c82 */ /* 0x000fe20008000000 */
[----:B------:R-:W-:Y:S01]  /*0f90*/  UMOV UR36, UR44 ;  /* 0x0000002c00247c82 */ /* 0x000fe20008000000 */
[----:B------:R-:W-:Y:S01]  /*0fa0*/  UMOV UR37, UR45 ;  /* 0x0000002d00257c82 */ /* 0x000fe20008000000 */
[----:B------:R-:W-:Y:S01]  /*0fb0*/  UMOV UR26, 0x20 ;  /* 0x00000020001a7882 */ /* 0x000fe20000000000 */
[----:B------:R-:W-:Y:S01]  /*0fc0*/  UIADD3 UR33, UR33, 0x2d000, URZ ;  /* 0x0002d00021217890 */ /* 0x000fe2000fffe03f */
[----:B------:R-:W-:Y:S01]  /*0fd0*/  UMOV UR28, UR44 ;  /* 0x0000002c001c7c82 */ /* 0x000fe20008000000 */
[----:B------:R-:W-:-:S02]  /*0fe0*/  UMOV UR29, UR45 ;  /* 0x0000002d001d7c82 */ /* 0x000fc40008000000 */
[----:B------:R-:W-:Y:S02]  /*0ff0*/  UIADD3 UR32, UR40, 0x5000, URZ ;  /* 0x0000500028207890 */ /* 0x000fe4000fffe03f */
[----:B------:R-:W-:Y:S02]  /*1000*/  UIADD3 UR24, UR40, 0x7000, URZ ;  /* 0x0000700028187890 */ /* 0x000fe4000fffe03f */
[----:B------:R-:W-:Y:S02]  /*1010*/  UIADD3 UR16, UR40, 0x9000, URZ ;  /* 0x0000900028107890 */ /* 0x000fe4000fffe03f */
[----:B------:R-:W-:Y:S02]  /*1020*/  UIADD3 UR8, UR40, 0xb000, URZ ;  /* 0x0000b00028087890 */ /* 0x000fe4000fffe03f */
[----:B------:R-:W-:Y:S01]  /*1030*/  UIADD3 UR40, UR40, 0xd000, URZ ;  /* 0x0000d00028287890 */ /* 0x000fe2000fffe03f */
[----:B------:R2:W-:Y:S01]  /*1040*/  UTMALDG.4D [UR32], [UR4], desc[UR6] ;  /* 0x00000620040075b4 */ /* 0x0005e20008019000 */
[----:B------:R-:W-:Y:S01]  /*1050*/  UMOV UR27, UR35 ;  /* 0x00000023001b7c82 */ /* 0x000fe20008000000 */
[----:B------:R-:W-:Y:S01]  /*1060*/  UMOV UR25, UR33 ;  /* 0x0000002100197c82 */ /* 0x000fe20008000000 */
[----:B------:R-:W-:Y:S01]  /*1070*/  UMOV UR18, 0x40 ;  /* 0x0000004000127882 */ /* 0x000fe20000000000 */
[----:B------:R-:W-:Y:S01]  /*1080*/  UMOV UR20, UR44 ;  /* 0x0000002c00147c82 */ /* 0x000fe20008000000 */
[----:B------:R-:W-:Y:S01]  /*1090*/  UMOV UR21, UR45 ;  /* 0x0000002d00157c82 */ /* 0x000fe20008000000 */
[----:B------:R-:W-:Y:S01]  /*10a0*/  UMOV UR19, UR35 ;  /* 0x0000002300137c82 */ /* 0x000fe20008000000 */
[----:B------:R-:W-:Y:S01]  /*10b0*/  UMOV UR17, UR33 ;  /* 0x0000002100117c82 */ /* 0x000fe20008000000 */
[----:B------:R-:W-:Y:S01]  /*10c0*/  UMOV UR10, 0x60 ;  /* 0x00000060000a7882 */ /* 0x000fe20000000000 */
[----:B------:R-:W-:Y:S01]  /*10d0*/  UMOV UR12, UR44 ;  /* 0x0000002c000c7c82 */ /* 0x000fe20008000000 */
[----:B------:R-:W-:Y:S01]  /*10e0*/  UMOV UR13, UR45 ;  /* 0x0000002d000d7c82 */ /* 0x000fe20008000000 */
[----:B------:R2:W-:Y:S01]  /*10f0*/  UTMALDG.4D [UR24], [UR4], desc[UR6] ;  /* 0x00000618040075b4 */ /* 0x0005e20008019000 */
[----:B------:R-:W-:Y:S01]  /*1100*/  UMOV UR11, UR35 ;  /* 0x00000023000b7c82 */ /* 0x000fe20008000000 */
[----:B------:R-:W-:Y:S01]  /*1110*/  UMOV UR9, UR33 ;  /* 0x0000002100097c82 */ /* 0x000fe20008000000 */
[----:B------:R-:W-:Y:S01]  /*1120*/  UMOV UR42, 0x80 ;  /* 0x00000080002a7882 */ /* 0x000fe20000000000 */
[----:B------:R-:W-:Y:S01]  /*1130*/  UMOV UR43, UR35 ;  /* 0x00000023002b7c82 */ /* 0x000fe20008000000 */
[----:B------:R-:W-:Y:S01]  /*1140*/  UMOV UR41, UR33 ;  /* 0x0000002100297c82 */ /* 0x000fe20008000000 */
[----:B------:R2:W-:Y:S01]  /*1150*/  UTMALDG.4D [UR16], [UR4], desc[UR6] ;  /* 0x00000610040075b4 */ /* 0x0005e20008019000 */
[----:B------:R2:W-:Y:S01]  /*1160*/  UTMALDG.4D [UR8], [UR4], desc[UR6] ;  /* 0x00000608040075b4 */ /* 0x0005e20008019000 */
[----:B------:R2:W-:Y:S02]  /*1170*/  UTMALDG.4D [UR40], [UR4], desc[UR6] ;  /* 0x00000628040075b4 */ /* 0x0005e40008019000 */
[----:B--2---:R-:W-:Y:S01]  /*1180*/  NOP ;  /* 0x0000000000007918 */ /* 0x004fe20000000000 */
.L_x_11:
[----:B------:R-:W-:Y:S02]  /*1190*/  ISETP.GE.AND P1, PT, R168, 0x81, PT ;  /* 0x00000081a800780c */ /* 0x000fe40003f26270 */
[----:B------:R-:W-:-:S11]  /*11a0*/  MOV R5, 0x1 ;  /* 0x0000000100057802 */ /* 0x000fd60000000f00 */
[----:B------:R-:W-:Y:S05]  /*11b0*/  @!P1 BRA `(.L_x_16) ;  /* 0x0000000400e49947 */ /* 0x000fea0003800000 */
[----:B------:R-:W2:Y:S01]  /*11c0*/  S2R R4, SR_CgaCtaId ;  /* 0x0000000000047919 */ /* 0x000ea20000008800 */
[----:B-1----:R-:W-:Y:S02]  /*11d0*/  MOV R3, 0x400 ;  /* 0x0000040000037802 */ /* 0x002fe40000000f00 */
[----:B------:R-:W-:Y:S02]  /*11e0*/  MOV R6, 0x1 ;  /* 0x0000000100067802 */ /* 0x000fe40000000f00 */
[----:B------:R-:W-:Y:S02]  /*11f0*/  ISETP.NE.AND P2, PT, R17, RZ, PT ;  /* 0x000000ff1100720c */ /* 0x000fe40003f45270 */
[----:B------:R-:W-:Y:S02]  /*1200*/  SHF.L.U32 R6, R6, 0x1f, RZ ;  /* 0x0000001f06067819 */ /* 0x000fe400000006ff */
[----:B--2---:R-:W-:-:S05]  /*1210*/  LEA R4, R4, R3, 0x18 ;  /* 0x0000000304047211 */ /* 0x004fca00078ec0ff */
[----:B------:R-:W-:-:S04]  /*1220*/  IMAD R3, R7, 0x8, R4 ;  /* 0x0000000807037824 */ /* 0x000fc800078e0204 */
[----:B------:R-:W1:Y:S02]  /*1230*/  SYNCS.PHASECHK.TRANS64.TRYWAIT P1, [R3+URZ+0x2d020], R6 ;  /* 0x02d02006030075a7 */ /* 0x000e64000802017f */
[----:B-1----:R-:W-:Y:S05]  /*1240*/  @!P1 BRA `(.L_x_17) ;  /* 0x000000a4005c9947 */ /* 0x002fea0003800000 */
.L_x_68:
[----:B------:R-:W-:Y:S05]  /*1250*/  @P2 BRA `(.L_x_18) ;  /* 0x0000000000142947 */ /* 0x000fea0003800000 */
[----:B------:R-:W-:Y:S02]  /*1260*/  ISETP.NE.AND P1, PT, R8, RZ, PT ;  /* 0x000000ff0800720c */ /* 0x000fe40003f25270 */
[----:B-1----:R-:W-:-:S04]  /*1270*/  MOV R6, 0xa000 ;  /* 0x0000a00000067802 */ /* 0x002fc80000000f00 */
[----:B------:R2:W-:Y:S07]  /*1280*/  SYNCS.ARRIVE.TRANS64 RZ, [R3+URZ+0x2d000], R6 ;  /* 0x02d0000603ff79a7 */ /* 0x0005ee000800003f */
[----:B------:R-:W-:Y:S05]  /*1290*/  @!P1 BRA `(.L_x_18) ;  /* 0x0000000000049947 */ /* 0x000fea0003800000 */
[----:B------:R-:W-:Y:S01]  /*12a0*/  BPT.TRAP 0x1 ;  /* 0x000000040000795c */ /* 0x000fe20000300000 */
.L_x_18:
[----:B-12---:R-:W1:Y:S01]  /*12b0*/  S2R R6, SR_CgaCtaId ;  /* 0x0000000000067919 */ /* 0x006e620000008800 */
[----:B------:R-:W-:Y:S01]  /*12c0*/  IMAD R4, R7, 0xa000, R4 ;  /* 0x0000a00007047824 */ /* 0x000fe200078e0204 */
[----:B------:R-:W-:Y:S01]  /*12d0*/  R2UR UR27, R2 ;  /* 0x00000000021b72ca */ /* 0x000fe200000e0000 */
[----:B------:R-:W-:Y:S01]  /*12e0*/  ULDC.64 UR4, c[0x0][0x198] ;  /* 0x0000660000047ab9 */ /* 0x000fe20000000a00 */
[----:B------:R-:W-:Y:S01]  /*12f0*/  R2UR UR25, R3 ;  /* 0x00000000031972ca */ /* 0x000fe200000e0000 */
[----:B------:R-:W-:Y:S01]  /*1300*/  UIADD3 UR4, UP0, UR4, 0x1f0, URZ ;  /* 0x000001f004047890 */ /* 0x000fe2000ff1e03f */
[----:B------:R-:W-:Y:S01]  /*1310*/  R2UR UR9, R4 ;  /* 0x00000000040972ca */ /* 0x000fe200000e0000 */
[----:B------:R-:W-:Y:S01]  /*1320*/  UMOV UR6, 0x0 ;  /* 0x0000000000067882 */ /* 0x000fe20000000000 */
[----:B------:R-:W-:Y:S01]  /*1330*/  IADD3 R7, R7, 0x1, RZ ;  /* 0x0000000107077810 */ /* 0x000fe20007ffe0ff */
[----:B------:R-:W-:Y:S01]  /*1340*/  UIADD3.X UR5, URZ, UR5, URZ, UP0, !UPT ;  /* 0x000000053f057290 */ /* 0x000fe200087fe43f */
[----:B------:R-:W-:Y:S01]  /*1350*/  MOV R3, 0x400 ;  /* 0x0000040000037802 */ /* 0x000fe20000000f00 */
[----:B------:R-:W-:Y:S01]  /*1360*/  UMOV UR7, 0x10000000 ;  /* 0x1000000000077882 */ /* 0x000fe20000000000 */
[----:B------:R-:W-:Y:S01]  /*1370*/  UMOV UR26, URZ ;  /* 0x0000003f001a7c82 */ /* 0x000fe20008000000 */
[----:B------:R-:W-:Y:S01]  /*1380*/  UMOV UR28, UR44 ;  /* 0x0000002c001c7c82 */ /* 0x000fe20008000000 */
[----:B------:R-:W-:Y:S01]  /*1390*/  UMOV UR29, UR45 ;  /* 0x0000002d001d7c82 */ /* 0x000fe20008000000 */
[----:B------:R-:W-:Y:S01]  /*13a0*/  USHF.L.U32 UR27, UR27, 0x7, URZ ;  /* 0x000000071b1b7899 */ /* 0x000fe2000800063f */
[C---:B------:R-:W-:Y:S01]  /*13b0*/  ISETP.NE.AND P2, PT, R7.reuse, 0x4, PT ;  /* 0x000000040700780c */ /* 0x040fe20003f45270 */
[----:B------:R-:W-:Y:S01]  /*13c0*/  UIADD3 UR25, UR25, 0x2d000, URZ ;  /* 0x0002d00019197890 */ /* 0x000fe2000fffe03f */
[C---:B------:R-:W-:Y:S01]  /*13d0*/  ISETP.NE.AND P1, PT, R7.reuse, 0x4, PT ;  /* 0x000000040700780c */ /* 0x040fe20003f25270 */
[----:B------:R-:W-:Y:S01]  /*13e0*/  UIADD3 UR24, UR9, 0x5000, URZ ;  /* 0x0000500009187890 */ /* 0x000fe2000fffe03f */
[----:B------:R-:W-:Y:S01]  /*13f0*/  SEL R7, R7, RZ, P2 ;  /* 0x000000ff07077207 */ /* 0x000fe20001000000 */
[----:B------:R-:W-:Y:S01]  /*1400*/  UIADD3 UR40, UR9, 0x7000, URZ ;  /* 0x0000700009287890 */ /* 0x000fe2000fffe03f */
[----:B------:R-:W-:Y:S01]  /*1410*/  SEL R5, RZ, 0x1, !P1 ;  /* 0x00000001ff057807 */ /* 0x000fe20004800000 */
[----:B------:R-:W-:Y:S01]  /*1420*/  UMOV UR42, 0x20 ;  /* 0x00000020002a7882 */ /* 0x000fe20000000000 */
[----:B------:R-:W-:Y:S01]  /*1430*/  UMOV UR41, UR25 ;  /* 0x0000001900297c82 */ /* 0x000fe20008000000 */
[----:B------:R-:W-:Y:S01]  /*1440*/  UMOV UR43, UR27 ;  /* 0x0000001b002b7c82 */ /* 0x000fe20008000000 */
[----:B------:R-:W-:Y:S01]  /*1450*/  UIADD3 UR16, UR9, 0x9000, URZ ;  /* 0x0000900009107890 */ /* 0x000fe2000fffe03f */
[----:B------:R-:W-:Y:S01]  /*1460*/  ISETP.NE.AND P2, PT, R17, RZ, PT ;  /* 0x000000ff1100720c */ /* 0x000fe20003f45270 */
[----:B------:R-:W-:Y:S01]  /*1470*/  UTMALDG.4D [UR24], [UR4], desc[UR6] ;  /* 0x00000618040075b4 */ /* 0x000fe20008019000 */
[----:B------:R-:W-:Y:S01]  /*1480*/  UIADD3 UR8, UR9, 0xb000, URZ ;  /* 0x0000b00009087890 */ /* 0x000fe2000fffe03f */
[----:B------:R-:W-:Y:S01]  /*1490*/  UMOV UR18, 0x40 ;  /* 0x0000004000127882 */ /* 0x000fe20000000000 */
[----:B-1----:R-:W-:Y:S01]  /*14a0*/  LEA R6, R6, R3, 0x18 ;  /* 0x0000000306067211 */ /* 0x002fe200078ec0ff */
[----:B------:R-:W-:Y:S01]  /*14b0*/  UMOV UR20, UR44 ;  /* 0x0000002c00147c82 */ /* 0x000fe20008000000 */
[----:B------:R-:W-:Y:S01]  /*14c0*/  UMOV UR21, UR45 ;  /* 0x0000002d00157c82 */ /* 0x000fe20008000000 */
[----:B------:R-:W-:Y:S01]  /*14d0*/  UMOV UR17, UR25 ;  /* 0x0000001900117c82 */ /* 0x000fe20008000000 */
[----:B------:R1:W-:Y:S01]  /*14e0*/  UTMALDG.4D [UR40], [UR4], desc[UR6] ;  /* 0x00000628040075b4 */ /* 0x0003e20008019000 */
[----:B------:R-:W-:Y:S01]  /*14f0*/  UMOV UR19, UR27 ;  /* 0x0000001b00137c82 */ /* 0x000fe20008000000 */
[----:B------:R-:W-:Y:S01]  /*1500*/  UMOV UR10, 0x60 ;  /* 0x00000060000a7882 */ /* 0x000fe20000000000 */
[----:B------:R-:W-:Y:S01]  /*1510*/  UMOV UR12, UR44 ;  /* 0x0000002c000c7c82 */ /* 0x000fe20008000000 */
[----:B------:R-:W-:Y:S01]  /*1520*/  UMOV UR13, UR45 ;  /* 0x0000002d000d7c82 */ /* 0x000fe20008000000 */
[----:B------:R-:W-:Y:S01]  /*1530*/  UMOV UR11, UR27 ;  /* 0x0000001b000b7c82 */ /* 0x000fe20008000000 */
[----:B------:R-:W-:-:S02]  /*1540*/  LEA R4, R7, R6, 0x3 ;  /* 0x0000000607047211 */ /* 0x000fc400078e18ff */
[----:B------:R-:W-:Y:S01]  /*1550*/  SHF.L.U32 R3, R5, 0x1f, RZ ;  /* 0x0000001f05037819 */ /* 0x000fe200000006ff */
[----:B------:R2:W-:Y:S01]  /*1560*/  UTMALDG.4D [UR16], [UR4], desc[UR6] ;  /* 0x00000610040075b4 */ /* 0x0005e20008019000 */
[----:B-1----:R-:W-:Y:S01]  /*1570*/  UIADD3 UR40, UR9, 0xd000, URZ ;  /* 0x0000d00009287890 */ /* 0x002fe2000fffe03f */
[----:B------:R-:W-:Y:S02]  /*1580*/  UMOV UR42, 0x80 ;  /* 0x00000080002a7882 */ /* 0x000fe40000000000 */
[----:B------:R-:W-:Y:S02]  /*1590*/  UMOV UR9, UR25 ;  /* 0x0000001900097c82 */ /* 0x000fe40008000000 */
[----:B------:R2:W-:Y:S04]  /*15a0*/  UTMALDG.4D [UR8], [UR4], desc[UR6] ;  /* 0x00000608040075b4 */ /* 0x0005e80008019000 */
[----:B------:R2:W-:Y:S01]  /*15b0*/  UTMALDG.4D [UR40], [UR4], desc[UR6] ;  /* 0x00000628040075b4 */ /* 0x0005e20008019000 */
[----:B------:R-:W1:Y:S02]  /*15c0*/  SYNCS.PHASECHK.TRANS64.TRYWAIT P1, [R4+URZ+0x2d020], R3 ;  /* 0x02d02003040075a7 */ /* 0x000e64000802017f */
[----:B-12---:R-:W-:Y:S05]  /*15d0*/  @!P1 BRA `(.L_x_19) ;  /* 0x000000a0008c9947 */ /* 0x006fea0003800000 */
.L_x_69:
[----:B------:R-:W-:Y:S05]  /*15e0*/  @P2 BRA `(.L_x_20) ;  /* 0x0000000000142947 */ /* 0x000fea0003800000 */
[----:B------:R-:W-:Y:S02]  /*15f0*/  ISETP.NE.AND P1, PT, R8, RZ, PT ;  /* 0x000000ff0800720c */ /* 0x000fe40003f25270 */
[----:B-1----:R-:W-:-:S04]  /*1600*/  MOV R3, 0xa000 ;  /* 0x0000a00000037802 */ /* 0x002fc80000000f00 */
[----:B------:R2:W-:Y:S07]  /*1610*/  SYNCS.ARRIVE.TRANS64 RZ, [R4+URZ+0x2d000], R3 ;  /* 0x02d0000304ff79a7 */ /* 0x0005ee000800003f */
[----:B------:R-:W-:Y:S05]  /*1620*/  @!P1 BRA `(.L_x_20) ;  /* 0x0000000000049947 */ /* 0x000fea0003800000 */
[----:B------:R-:W-:Y:S01]  /*1630*/  BPT.TRAP 0x1 ;  /* 0x000000040000795c */ /* 0x000fe20000300000 */
.L_x_20:
[C---:B------:R-:W-:Y:S01]  /*1640*/  IMAD R6, R7.reuse, 0xa000, R6 ;  /* 0x0000a00007067824 */ /* 0x040fe200078e0206 */
[----:B------:R-:W-:Y:S01]  /*1650*/  R2UR UR33, R4 ;  /* 0x00000000042172ca */ /* 0x000fe200000e0000 */
[----:B------:R-:W-:Y:S01]  /*1660*/  ULDC.64 UR4, c[0x0][0x198] ;  /* 0x0000660000047ab9 */ /* 0x000fe20000000a00 */
[----:B------:R-:W-:Y:S01]  /*1670*/  R2UR UR35, R2 ;  /* 0x00000000022372ca */ /* 0x000fe200000e0000 */
[----:B------:R-:W-:Y:S01]  /*1680*/  UIADD3 UR4, UP0, UR4, 0x2f0, URZ ;  /* 0x000002f004047890 */ /* 0x000fe2000ff1e03f */
[----:B------:R-:W-:Y:S01]  /*1690*/  R2UR UR40, R6 ;  /* 0x00000000062872ca */ /* 0x000fe200000e0000 */
[----:B------:R-:W-:Y:S01]  /*16a0*/  UMOV UR6, 0x0 ;  /* 0x0000000000067882 */ /* 0x000fe20000000000 */
[----:B------:R-:W-:Y:S01]  /*16b0*/  UMOV UR7, 0x10000000 ;  /* 0x1000000000077882 */ /* 0x000fe20000000000 */
[----:B------:R-:W-:Y:S01]  /*16c0*/  UIADD3.X UR5, URZ, UR5, URZ, UP0, !UPT ;  /* 0x000000053f057290 */ /* 0x000fe200087fe43f */
[----:B------:R-:W-:Y:S01]  /*16d0*/  VIADD R7, R7, 0x1 ;  /* 0x0000000107077836 */ /* 0x000fe20000000000 */
[----:B------:R-:W-:Y:S01]  /*16e0*/  UMOV UR34, URZ ;  /* 0x0000003f00227c82 */ /* 0x000fe20008000000 */
[----:B------:R-:W-:Y:S01]  /*16f0*/  UMOV UR36, UR44 ;  /* 0x0000002c00247c82 */ /* 0x000fe20008000000 */
[----:B------:R-:W-:Y:S01]  /*1700*/  UMOV UR37, UR45 ;  /* 0x0000002d00257c82 */ /* 0x000fe20008000000 */
[----:B------:R-:W-:Y:S01]  /*1710*/  UMOV UR26, 0x20 ;  /* 0x00000020001a7882 */ /* 0x000fe20000000000 */
[----:B------:R-:W-:Y:S01]  /*1720*/  UIADD3 UR33, UR33, 0x2d000, URZ ;  /* 0x0002d00021217890 */ /* 0x000fe2000fffe03f */
[C---:B------:R-:W-:Y:S01]  /*1730*/  ISETP.NE.AND P1, PT, R7.reuse, 0x4, PT ;  /* 0x000000040700780c */ /* 0x040fe20003f25270 */
[----:B------:R-:W-:Y:S01]  /*1740*/  USHF.L.U32 UR35, UR35, 0x7, URZ ;  /* 0x0000000723237899 */ /* 0x000fe2000800063f */
[----:B------:R-:W-:Y:S01]  /*1750*/  IADD3 R2, R2, 0x1, RZ ;  /* 0x0000000102027810 */ /* 0x000fe20007ffe0ff */
[----:B------:R-:W-:Y:S01]  /*1760*/  UIADD3 UR32, UR40, 0x5000, URZ ;  /* 0x0000500028207890 */ /* 0x000fe2000fffe03f */
[----:B-12---:R-:W-:Y:S01]  /*1770*/  SEL R4, RZ, 0x1, P1 ;  /* 0x00000001ff047807 */ /* 0x006fe20000800000 */
[----:B------:R-:W-:Y:S01]  /*1780*/  UIADD3 UR24, UR40, 0x7000, URZ ;  /* 0x0000700028187890 */ /* 0x000fe2000fffe03f */
[----:B------:R-:W-:Y:S01]  /*1790*/  SEL R7, R7, RZ, P1 ;  /* 0x000000ff07077207 */ /* 0x000fe20000800000 */
[----:B------:R-:W-:Y:S01]  /*17a0*/  UIADD3 UR16, UR40, 0x9000, URZ ;  /* 0x0000900028107890 */ /* 0x000fe2000fffe03f */
[----:B------:R-:W-:Y:S01]  /*17b0*/  LOP3.LUT R5, R5, R4, RZ, 0x3c, !PT ;  /* 0x0000000405057212 */ /* 0x000fe200078e3cff */
[----:B------:R-:W-:-:S02]  /*17c0*/  UIADD3 UR8, UR40, 0xb000, URZ ;  /* 0x0000b00028087890 */ /* 0x000fc4000fffe03f */
[----:B------:R-:W-:Y:S01]  /*17d0*/  UIADD3 UR40, UR40, 0xd000, URZ ;  /* 0x0000d00028287890 */ /* 0x000fe2000fffe03f */
[----:B------:R2:W-:Y:S01]  /*17e0*/  UTMALDG.4D [UR32], [UR4], desc[UR6] ;  /* 0x00000620040075b4 */ /* 0x0005e20008019000 */
[----:B------:R-:W-:Y:S01]  /*17f0*/  UMOV UR28, UR44 ;  /* 0x0000002c001c7c82 */ /* 0x000fe20008000000 */
[----:B------:R-:W-:Y:S01]  /*1800*/  UMOV UR29, UR45 ;  /* 0x0000002d001d7c82 */ /* 0x000fe20008000000 */
        /* <DEDUP_REMOVED lines=20> */
.L_x_16:
[----:B------:R-:W-:-:S07]  /*1950*/  IADD3 R19, R19, -0x4, RZ ;  /* 0xfffffffc13137810 */ /* 0x000fce0007ffe0ff */
.L_x_10:
[----:B------:R-:W-:Y:S05]  /*1960*/  BSYNC B0 ;  /* 0x0000000000007941 */ /* 0x000fea0003800000 */
.L_x_9:
[----:B-1----:R-:W1:Y:S01]  /*1970*/  S2R R3, SR_CgaCtaId ;  /* 0x0000000000037919 */ /* 0x002e620000008800 */
[----:B------:R-:W-:Y:S02]  /*1980*/  MOV R16, 0x400 ;  /* 0x0000040000107802 */ /* 0x000fe40000000f00 */
[----:B------:R-:W-:Y:S02]  /*1990*/  SHF.L.U32 R89, RZ, 0x1f, RZ ;  /* 0x0000001fff597819 */ /* 0x000fe400000006ff */
[----:B-1----:R-:W-:-:S04]  /*19a0*/  LEA R16, R3, R16, 0x18 ;  /* 0x0000001003107211 */ /* 0x002fc800078ec0ff */
[----:B------:R-:W1:Y:S02]  /*19b0*/  SYNCS.PHASECHK.TRANS64.TRYWAIT P1, [R16+URZ+0x2d040], R89 ;  /* 0x02d04059100075a7 */ /* 0x000e64000802017f */
[----:B-1----:R-:W-:Y:S05]  /*19c0*/  @!P1 BRA `(.L_x_21) ;  /* 0x0000009c00a49947 */ /* 0x002fea0003800000 */
.L_x_70:
[----:B------:R-:W2:Y:S01]  /*19d0*/  SYNCS.PHASECHK.TRANS64.TRYWAIT P1, [R16+URZ+0x2d000], R89 ;  /* 0x02d00059100075a7 */ /* 0x000ea2000802017f */
[----:B------:R-:W-:Y:S01]  /*19e0*/  MOV R6, RZ ;  /* 0x000000ff00067202 */ /* 0x000fe20000000f00 */
[----:B--2---:R-:W-:Y:S06]  /*19f0*/  @!P1 BRA `(.L_x_22) ;  /* 0x0000009c00ac9947 */ /* 0x004fec0003800000 */
.L_x_71:
[----:B------:R-:W-:Y:S05]  /*1a00*/  WARPSYNC.ALL ;  /* 0x0000000000007948 */ /* 0x000fea0003800000 */
[C---:B------:R-:W-:Y:S01]  /*1a10*/  R2UR UR15, R16.reuse ;  /* 0x00000000100f72ca */ /* 0x040fe200000e0000 */
[----:B------:R-:W-:Y:S01]  /*1a20*/  WARPGROUP.ARRIVE ;  /* 0x00000000000079c5 */ /* 0x000fe20000000000 */
[----:B------:R-:W-:Y:S01]  /*1a30*/  R2UR UR4, R16 ;  /* 0x00000000100472ca */ /* 0x000fe200000e0000 */
[----:B------:R-:W-:Y:S01]  /*1a40*/  UMOV UR7, 0x80000020 ;  /* 0x8000002000077882 */ /* 0x000fe20000000000 */
[----:B------:R-:W-:Y:S01]  /*1a50*/  UMOV UR23, 0x80000020 ;  /* 0x8000002000177882 */ /* 0x000fe20000000000 */
[----:B------:R-:W-:Y:S01]  /*1a60*/  UMOV UR21, UR7 ;  /* 0x0000000700157c82 */ /* 0x000fe20008000000 */
[----:B------:R-:W-:Y:S01]  /*1a70*/  IMAD.U32 R9, RZ, RZ, UR7 ;  /* 0x00000007ff097e24 */ /* 0x000fe2000f8e00ff */
[----:B------:R-:W-:Y:S01]  /*1a80*/  UMOV UR7, 0x80000020 ;  /* 0x8000002000077882 */ /* 0x000fe20000000000 */
[----:B------:R-:W-:Y:S01]  /*1a90*/  UMOV UR11, 0x80000020 ;  /* 0x80000020000b7882 */ /* 0x000fe20000000000 */
[----:B------:R-:W-:Y:S01]  /*1aa0*/  UMOV UR9, UR7 ;  /* 0x0000000700097c82 */ /* 0x000fe20008000000 */
[----:B------:R-:W-:Y:S01]  /*1ab0*/  MOV R11, UR7 ;  /* 0x00000007000b7c02 */ /* 0x000fe20008000f00 */
[----:B------:R-:W-:Y:S01]  /*1ac0*/  UMOV UR7, 0x80000020 ;  /* 0x8000002000077882 */ /* 0x000fe20000000000 */
[----:B------:R-:W-:Y:S01]  /*1ad0*/  UMOV UR57, 0x80000020 ;  /* 0x8000002000397882 */ /* 0x000fe20000000000 */
[----:B------:R-:W-:Y:S01]  /*1ae0*/  UIADD3 UR15, UR15, 0x5000, URZ ;  /* 0x000050000f0f7890 */ /* 0x000fe2000fffe03f */
[----:B------:R-:W-:Y:S01]  /*1af0*/  MOV R13, UR7 ;  /* 0x00000007000d7c02 */ /* 0x000fe20008000f00 */
[----:B------:R-:W-:-:S02]  /*1b00*/  USHF.R.U32.HI UR4, URZ, 0x4, UR4 ;  /* 0x000000043f047899 */ /* 0x000fc40008011604 */
[----:B------:R-:W-:Y:S02]  /*1b10*/  USHF.R.U32.HI UR15, URZ, 0x4, UR15 ;  /* 0x000000043f0f7899 */ /* 0x000fe4000801160f */
[----:B------:R-:W-:Y:S02]  /*1b20*/  ULOP3.LUT UR4, UR4, 0x3fff, URZ, 0xc0, !UPT ;  /* 0x00003fff04047892 */ /* 0x000fe4000f8ec03f */
[----:B------:R-:W-:Y:S02]  /*1b30*/  ULOP3.LUT UR15, UR15, 0x3fff, URZ, 0xc0, !UPT ;  /* 0x00003fff0f0f7892 */ /* 0x000fe4000f8ec03f */
[----:B------:R-:W-:Y:S02]  /*1b40*/  ULOP3.LUT UR4, UR4, 0x10000, URZ, 0xfc, !UPT ;  /* 0x0001000004047892 */ /* 0x000fe4000f8efc3f */
[----:B------:R-:W-:Y:S02]  /*1b50*/  ULOP3.LUT UR22, UR15, 0x10000, URZ, 0xfc, !UPT ;  /* 0x000100000f167892 */ /* 0x000fe4000f8efc3f */
[----:B------:R-:W-:-:S02]  /*1b60*/  UIADD3 UR5, UR4, 0x2, URZ ;  /* 0x0000000204057890 */ /* 0x000fc4000fffe03f */
[----:B------:R-:W-:Y:S01]  /*1b70*/  UIADD3 UR10, UR22, 0x2, URZ ;  /* 0x00000002160a7890 */ /* 0x000fe2000fffe03f */
[----:B------:R-:W-:Y:S01]  /*1b80*/  UMOV UR6, UR4 ;  /* 0x0000000400067c82 */ /* 0x000fe20008000000 */
[----:B------:R-:W-:Y:S01]  /*1b90*/  UIADD3 UR56, UR4, 0x300, URZ ;  /* 0x0000030004387890 */ /* 0x000fe2000fffe03f */
[----:B------:R-:W-:Y:S01]  /*1ba0*/  MOV R8, UR6 ;  /* 0x0000000600087c02 */ /* 0x000fe20008000f00 */
[----:B------:R-:W-:Y:S01]  /*1bb0*/  UMOV UR20, UR6 ;  /* 0x0000000600147c82 */ /* 0x000fe20008000000 */
[----:B------:R-:W-:Y:S01]  /*1bc0*/  UMOV UR6, UR5 ;  /* 0x0000000500067c82 */ /* 0x000fe20008000000 */
[----:B------:R-:W-:Y:S01]  /*1bd0*/  HGMMA.64x128x16.F32 R24, gdesc[UR20], RZ, !UPT, gsb0 ;  /* 0x01e00000141879f0 */ /* 0x000fe2000c0008ff */
[----:B------:R-:W-:Y:S01]  /*1be0*/  UMOV UR8, UR6 ;  /* 0x0000000600087c82 */ /* 0x000fe20008000000 */
[----:B------:R-:W-:Y:S01]  /*1bf0*/  UIADD3 UR5, UR4, 0x100, URZ ;  /* 0x0000010004057890 */ /* 0x000fe2000fffe03f */
[----:B------:R-:W-:Y:S01]  /*1c00*/  MOV R10, UR6 ;  /* 0x00000006000a7c02 */ /* 0x000fe20008000f00 */
[----:B------:R-:W-:Y:S01]  /*1c10*/  UIADD3 UR58, UR22, 0x600, URZ ;  /* 0x00000600163a7890 */ /* 0x000fe2000fffe03f */
[----:B------:R-:W-:Y:S01]  /*1c20*/  UMOV UR59, 0x80000020 ;  /* 0x80000020003b7882 */ /* 0x000fe20000000000 */
[----:B------:R-:W-:-:S03]  /*1c30*/  UIADD3 UR52, UR4, 0x302, URZ ;  /* 0x0000030204347890 */ /* 0x000fc6000fffe03f */
[----:B------:R-:W-:Y:S01]  /*1c40*/  UMOV UR6, UR5 ;  /* 0x0000000500067c82 */ /* 0x000fe20008000000 */
[----:B------:R-:W-:Y:S01]  /*1c50*/  UIADD3 UR5, UR4, 0x102, URZ ;  /* 0x0000010204057890 */ /* 0x000fe2000fffe03f */
[----:B------:R-:W-:Y:S01]  /*1c60*/  MOV R12, UR6 ;  /* 0x00000006000c7c02 */ /* 0x000fe20008000f00 */
[----:B------:R-:W-:Y:S01]  /*1c70*/  UIADD3 UR54, UR22, 0x602, URZ ;  /* 0x0000060216367890 */ /* 0x000fe2000fffe03f */
[----:B------:R-:W-:Y:S01]  /*1c80*/  UMOV UR53, 0x80000020 ;  /* 0x8000002000357882 */ /* 0x000fe20000000000 */
[----:B------:R-:W-:Y:S01]  /*1c90*/  UMOV UR55, 0x80000020 ;  /* 0x8000002000377882 */ /* 0x000fe20000000000 */
[----:B------:R-:W-:Y:S02]  /*1ca0*/  UIADD3 UR48, UR4, 0x400, URZ ;  /* 0x0000040004307890 */ /* 0x000fe4000fffe03f */
[----:B------:R-:W-:Y:S01]  /*1cb0*/  UIADD3 UR50, UR22, 0x800, URZ ;  /* 0x0000080016327890 */ /* 0x000fe2000fffe03f */
[----:B------:R-:W-:Y:S01]  /*1cc0*/  UMOV UR49, 0x80000020 ;  /* 0x8000002000317882 */ /* 0x000fe20000000000 */
[----:B------:R-:W-:Y:S01]  /*1cd0*/  UMOV UR51, 0x80000020 ;  /* 0x8000002000337882 */ /* 0x000fe20000000000 */
[----:B------:R-:W-:Y:S01]  /*1ce0*/  ULDC UR12, c[0x0][0x604] ;  /* 0x00018100000c7ab9 */ /* 0x000fe20000000800 */
        /* <DEDUP_REMOVED lines=26> */
[----:B------:R-:W-:-:S02]  /*1e90*/  WARPGROUP.DEPBAR.LE gsb0, 0x0 ;  /* 0x00008000000079c5 */ /* 0x000fc40000010000 */
[----:B------:R-:W-:-:S06]  /*1ea0*/  WARPGROUP.ARRIVE ;  /* 0x00000000000079c5 */ /* 0x000fcc0000000000 */
[----:B------:R-:W-:Y:S01]  /*1eb0*/  HGMMA.64x128x16.F32 R24, gdesc[UR8], R24, gsb0 ;  /* 0x01e00000081879f0 */ /* 0x000fe20008000818 */
[----:B------:R-:W-:Y:S01]  /*1ec0*/  UIADD3 UR10, UR22, 0x200, URZ ;  /* 0x00000200160a7890 */ /* 0x000fe2000fffe03f */
[----:B------:R-:W-:Y:S01]  /*1ed0*/  UMOV UR8, UR6 ;  /* 0x0000000600087c82 */ /* 0x000fe20008000000 */
[----:B------:R-:W-:Y:S01]  /*1ee0*/  UMOV UR9, UR7 ;  /* 0x0000000700097c82 */ /* 0x000fe20008000000 */
[----:B------:R-:W-:Y:S01]  /*1ef0*/  UMOV UR11, 0x80000020 ;  /* 0x80000020000b7882 */ /* 0x000fe20000000000 */
[----:B------:R-:W-:Y:S01]  /*1f00*/  UMOV UR6, UR5 ;  /* 0x0000000500067c82 */ /* 0x000fe20008000000 */
[----:B------:R-:W-:Y:S01]  /*1f10*/  UMOV UR7, 0x80000020 ;  /* 0x8000002000077882 */ /* 0x000fe20000000000 */
[----:B------:R-:W-:Y:S01]  /*1f20*/  UIADD3 UR5, UR4, 0x200, URZ ;  /* 0x0000020004057890 */ /* 0x000fe2000fffe03f */
[----:B------:R-:W-:Y:S01]  /*1f30*/  IMAD.U32 R14, RZ, RZ, UR6 ;  /* 0x00000006ff0e7e24 */ /* 0x000fe2000f8e00ff */
[----:B------:R-:W-:Y:S01]  /*1f40*/  MOV R15, UR7 ;  /* 0x00000007000f7c02 */ /* 0x000fe20008000f00 */
        /* <DEDUP_REMOVED lines=10> */
[----:B------:R-:W-:Y:S01]  /*1ff0*/  MOV R20, UR6 ;  /* 0x0000000600147c02 */ /* 0x000fe20008000f00 */
[----:B------:R-:W-:Y:S01]  /*2000*/  UIADD3 UR4, UR4, 0x402, URZ ;  /* 0x0000040204047890 */ /* 0x000fe2000fffe03f */
        /* <DEDUP_REMOVED lines=10> */
[----:B------:R-:W-:Y:S01]  /*20b0*/  MOV R22, UR6 ;  /* 0x0000000600167c02 */ /* 0x000fe20008000f00 */
[----:B------:R-:W-:Y:S01]  /*20c0*/  IMAD.U32 R23, RZ, RZ, UR7 ;  /* 0x00000007ff177e24 */ /* 0x000fe2000f8e00ff */
[----:B------:R-:W-:Y:S01]  /*20d0*/  UMOV UR5, 0x80000020 ;  /* 0x8000002000057882 */ /* 0x000fe20000000000 */
[----:B------:R-:W-:-:S02]  /*20e0*/  WARPGROUP.DEPBAR.LE gsb0, 0x0 ;  /* 0x00008000000079c5 */ /* 0x000fc40000010000 */
[----:B------:R-:W-:-:S06]  /*20f0*/  WARPGROUP.ARRIVE ;  /* 0x00000000000079c5 */ /* 0x000fcc0000000000 */
[----:B------:R-:W-:Y:S01]  /*2100*/  HGMMA.64x128x16.F32 R24, gdesc[UR8], R24, gsb0 ;  /* 0x01e00000081879f0 */ /* 0x000fe20008000818 */
[----:B------:R-:W-:Y:S01]  /*2110*/  UIADD3 UR10, UR22, 0x402, URZ ;  /* 0x00000402160a7890 */ /* 0x000fe2000fffe03f */
[----:B------:R-:W-:Y:S01]  /*2120*/  UMOV UR8, UR6 ;  /* 0x0000000600087c82 */ /* 0x000fe20008000000 */
[----:B------:R-:W-:Y:S01]  /*2130*/  UMOV UR9, UR7 ;  /* 0x0000000700097c82 */ /* 0x000fe20008000000 */
[----:B------:R-:W-:Y:S01]  /*2140*/  UMOV UR11, 0x80000020 ;  /* 0x80000020000b7882 */ /* 0x000fe20000000000 */
[----:B------:R-:W-:Y:S01]  /*2150*/  UIADD3 UR6, UR22, 0x802, URZ ;  /* 0x0000080216067890 */ /* 0x000fe2000fffe03f */
[----:B------:R-:W-:Y:S01]  /*2160*/  UMOV UR7, 0x80000020 ;  /* 0x8000002000077882 */ /* 0x000fe20000000000 */
[----:B------:R-:W-:Y:S02]  /*2170*/  WARPGROUP.DEPBAR.LE gsb0, 0x0 ;  /* 0x00008000000079c5 */ /* 0x000fe40000010000 */
[----:B------:R-:W-:-:S06]  /*2180*/  WARPGROUP.ARRIVE ;  /* 0x00000000000079c5 */ /* 0x000fcc0000000000 */
[----:B------:R-:W-:Y:S01]  /*2190*/  HGMMA.64x128x16.F32 R24, gdesc[UR8], R24, gsb0 ;  /* 0x01e00000081879f0 */ /* 0x000fe20008000818 */
[----:B------:R-:W-:Y:S01]  /*21a0*/  ULDC UR10, c[0x0][0x604] ;  /* 0x00018100000a7ab9 */ /* 0x000fe20000000800 */
[----:B------:R-:W-:Y:S01]  /*21b0*/  ULDC UR8, c[0x0][0x604] ;  /* 0x0001810000087ab9 */ /* 0x000fe20000000800 */
[----:B------:R-:W-:Y:S01]  /*21c0*/  ULDC UR11, c[0x0][0x604] ;  /* 0x00018100000b7ab9 */ /* 0x000fe20000000800 */
[----:B------:R-:W-:Y:S01]  /*21d0*/  ULDC UR9, c[0x0][0x604] ;  /* 0x0001810000097ab9 */ /* 0x000fe20000000800 */
[----:B------:R-:W-:Y:S02]  /*21e0*/  WARPGROUP.DEPBAR.LE gsb0, 0x0 ;  /* 0x00008000000079c5 */ /* 0x000fe40000010000 */
[----:B------:R-:W-:-:S06]  /*21f0*/  WARPGROUP.ARRIVE ;  /* 0x00000000000079c5 */ /* 0x000fcc0000000000 */
[----:B------:R-:W-:Y:S03]  /*2200*/  HGMMA.64x128x16.F32 R24, gdesc[UR56], R24, gsb0 ;  /* 0x01e00000381879f0 */ /* 0x000fe60008000818 */
[----:B------:R-:W-:Y:S02]  /*2210*/  WARPGROUP.DEPBAR.LE gsb0, 0x0 ;  /* 0x00008000000079c5 */ /* 0x000fe40000010000 */
[----:B------:R-:W-:-:S07]  /*2220*/  WARPGROUP.ARRIVE ;  /* 0x00000000000079c5 */ /* 0x000fce0000000000 */
[----:B------:R-:W-:Y:S03]  /*2230*/  HGMMA.64x128x16.F32 R24, gdesc[UR52], R24, gsb0 ;  /* 0x01e00000341879f0 */ /* 0x000fe60008000818 */
[----:B------:R-:W-:Y:S02]  /*2240*/  WARPGROUP.DEPBAR.LE gsb0, 0x0 ;  /* 0x00008000000079c5 */ /* 0x000fe40000010000 */
[----:B------:R-:W-:-:S07]  /*2250*/  WARPGROUP.ARRIVE ;  /* 0x00000000000079c5 */ /* 0x000fce0000000000 */
[----:B------:R-:W-:Y:S03]  /*2260*/  HGMMA.64x128x16.F32 R24, gdesc[UR48], R24, gsb0 ;  /* 0x01e00000301879f0 */ /* 0x000fe60008000818 */
[----:B------:R-:W-:Y:S02]  /*2270*/  WARPGROUP.DEPBAR.LE gsb0, 0x0 ;  /* 0x00008000000079c5 */ /* 0x000fe40000010000 */
[----:B------:R-:W-:-:S07]  /*2280*/  WARPGROUP.ARRIVE ;  /* 0x00000000000079c5 */ /* 0x000fce0000000000 */
[----:B------:R-:W-:Y:S01]  /*2290*/  HGMMA.64x128x16.F32 R24, gdesc[UR4], R24, gsb0 ;  /* 0x01e00000041879f0 */ /* 0x000fe20008000818 */
[----:B------:R-:W-:Y:S01]  /*22a0*/  ULDC UR6, c[0x0][0x604] ;  /* 0x0001810000067ab9 */ /* 0x000fe20000000800 */
[----:B------:R-:W-:Y:S01]  /*22b0*/  ULDC UR7, c[0x0][0x604] ;  /* 0x0001810000077ab9 */ /* 0x000fe20000000800 */
[----:B------:R-:W-:Y:S02]  /*22c0*/  WARPGROUP.DEPBAR.LE gsb0, 0x0 ;  /* 0x00008000000079c5 */ /* 0x000fe40000010000 */
[----:B------:R-:W-:Y:S02]  /*22d0*/  FMNMX R3, R24, R25, !PT ;  /* 0x0000001918037209 */ /* 0x000fe40007800000 */
[----:B------:R-:W-:Y:S02]  /*22e0*/  FMNMX R91, R26, R27, !PT ;  /* 0x0000001b1a5b7209 */ /* 0x000fe40007800000 */
[----:B------:R-:W-:Y:S02]  /*22f0*/  FMNMX R4, R28, R3, !PT ;  /* 0x000000031c047209 */ /* 0x000fe40007800000 */
[----:B------:R-:W-:-:S02]  /*2300*/  FMNMX R88, R30, R91, !PT ;  /* 0x0000005b1e587209 */ /* 0x000fc40007800000 */
[----:B------:R-:W-:Y:S02]  /*2310*/  FMNMX R3, R29, R4, !PT ;  /* 0x000000041d037209 */ /* 0x000fe40007800000 */
[----:B------:R-:W-:Y:S02]  /*2320*/  FMNMX R91, R31, R88, !PT ;  /* 0x000000581f5b7209 */ /* 0x000fe40007800000 */
        /* <DEDUP_REMOVED lines=55> */
[----:B------:R-:W-:-:S03]  /*26a0*/  FMNMX R88, R87, R88, !PT ;  /* 0x0000005857587209 */ /* 0x000fc60007800000 */
[----:B------:R-:W3:Y:S04]  /*26b0*/  SHFL.BFLY PT, R3, R90, 0x1, 0x1f ;  /* 0x0c201f005a037f89 */ /* 0x000ee800000e0000 */
[----:B------:R-:W4:Y:S01]  /*26c0*/  SHFL.BFLY PT, R93, R88, 0x1, 0x1f ;  /* 0x0c201f00585d7f89 */ /* 0x000f2200000e0000 */
[----:B---3--:R-:W-:Y:S02]  /*26d0*/  FMNMX R91, R90, R3, !PT ;  /* 0x000000035a5b7209 */ /* 0x008fe40007800000 */
[----:B----4-:R-:W-:-:S03]  /*26e0*/  FMNMX R93, R88, R93, !PT ;  /* 0x0000005d585d7209 */ /* 0x010fc60007800000 */
[----:B------:R-:W3:Y:S04]  /*26f0*/  SHFL.BFLY PT, R4, R91, 0x2, 0x1f ;  /* 0x0c401f005b047f89 */ /* 0x000ee800000e0000 */
[----:B------:R-:W4:Y:S01]  /*2700*/  SHFL.BFLY PT, R92, R93, 0x2, 0x1f ;  /* 0x0c401f005d5c7f89 */ /* 0x000f2200000e0000 */
[----:B---3--:R-:W-:-:S04]  /*2710*/  FMNMX R3, R91, R4, !PT ;  /* 0x000000045b037209 */ /* 0x008fc80007800000 */
[----:B------:R-:W-:Y:S02]  /*2720*/  FSETP.NEU.AND P1, PT, R3, -INF , PT ;  /* 0xff8000000300780b */ /* 0x000fe40003f2d000 */
[----:B----4-:R-:W-:Y:S02]  /*2730*/  FMNMX R4, R93, R92, !PT ;  /* 0x0000005c5d047209 */ /* 0x010fe40007800000 */
[----:B------:R-:W-:Y:S02]  /*2740*/  FSEL R88, R3, RZ, P1 ;  /* 0x000000ff03587208 */ /* 0x000fe40000800000 */
[----:B------:R-:W-:-:S03]  /*2750*/  FSETP.NEU.AND P4, PT, R4, -INF , PT ;  /* 0xff8000000400780b */ /* 0x000fc60003f8d000 */
[----:B------:R-:W-:Y:S01]  /*2760*/  FMUL R88, R88, UR6 ;  /* 0x0000000658587c20 */ /* 0x000fe20008400000 */
[----:B------:R-:W-:Y:S01]  /*2770*/  FSEL R99, R4, RZ, P4 ;  /* 0x000000ff04637208 */ /* 0x000fe20002000000 */
[----:B------:R-:W-:Y:S02]  /*2780*/  ULDC UR6, c[0x0][0x604] ;  /* 0x0001810000067ab9 */ /* 0x000fe40000000800 */
[--C-:B------:R-:W-:Y:S01]  /*2790*/  FFMA R91, R29, UR10, -R88.reuse ;  /* 0x0000000a1d5b7c23 */ /* 0x100fe20008000858 */
[--C-:B------:R-:W-:Y:S01]  /*27a0*/  FFMA R24, R24, UR7, -R88.reuse ;  /* 0x0000000718187c23 */ /* 0x100fe20008000858 */
[--C-:B------:R-:W-:Y:S01]  /*27b0*/  FFMA R25, R25, UR8, -R88.reuse ;  /* 0x0000000819197c23 */ /* 0x100fe20008000858 */
[--C-:B------:R-:W-:Y:S01]  /*27c0*/  FFMA R92, R32, UR11, -R88.reuse ;  /* 0x0000000b205c7c23 */ /* 0x100fe20008000858 */
[--C-:B------:R-:W-:Y:S01]  /*27d0*/  FFMA R90, R28, UR9, -R88.reuse ;  /* 0x000000091c5a7c23 */ /* 0x100fe20008000858 */
[----:B------:R-:W-:Y:S01]  /*27e0*/  FSETP.GEU.AND P3, PT, R91, -126, PT ;  /* 0xc2fc00005b00780b */ /* 0x000fe20003f6e000 */
        /* <DEDUP_REMOVED lines=8> */
[----:B------:R-:W-:Y:S01]  /*2870*/  ULDC UR7, c[0x0][0x604] ;  /* 0x0001810000077ab9 */ /* 0x000fe20000000800 */
[--C-:B------:R-:W-:Y:S01]  /*2880*/  FFMA R53, R53, UR21, -R88.reuse ;  /* 0x0000001535357c23 */ /* 0x100fe20008000858 */
[--C-:B------:R-:W-:Y:S01]  /*2890*/  FFMA R96, R45, UR7, -R88.reuse ;  /* 0x000000072d607c23 */ /* 0x100fe20008000858 */
[--C-:B------:R-:W-:Y:S01]  /*28a0*/  FFMA R97, R49, UR19, -R88.reuse ;  /* 0x0000001331617c23 */ /* 0x100fe20008000858 */
[----:B------:R-:W-:Y:S01]  /*28b0*/  @!P3 FMUL R91, R91, 0.5 ;  /* 0x3f0000005b5bb820 */ /* 0x000fe20000400000 */
[--C-:B------:R-:W-:Y:S01]  /*28c0*/  FFMA R52, R52, UR20, -R88.reuse ;  /* 0x0000001434347c23 */ /* 0x100fe20008000858 */
[----:B------:R-:W-:Y:S01]  /*28d0*/  @!P1 FMUL R24, R24, 0.5 ;  /* 0x3f00000018189820 */ /* 0x000fe20000400000 */
[----:B------:R-:W-:Y:S01]  /*28e0*/  ULDC UR8, c[0x0][0x604] ;  /* 0x0001810000087ab9 */ /* 0x000fe20000000800 */
[----:B------:R3:W4:Y:S01]  /*28f0*/  MUFU.EX2 R32, R91 ;  /* 0x0000005b00207308 */ /* 0x0007220000000800 */
[----:B------:R-:W-:Y:S01]  /*2900*/  @!P2 FMUL R25, R25, 0.5 ;  /* 0x3f0000001919a820 */ /* 0x000fe20000400000 */
[----:B------:R-:W-:Y:S01]  /*2910*/  @!P5 FMUL R92, R92, 0.5 ;  /* 0x3f0000005c5cd820 */ /* 0x000fe20000400000 */
[--C-:B------:R-:W-:Y:S01]  /*2920*/  FFMA R57, R57, UR8, -R88.reuse ;  /* 0x0000000839397c23 */ /* 0x100fe20008000858 */
[----:B------:R-:W-:Y:S01]  /*2930*/  @!P6 FMUL R90, R90, 0.5 ;  /* 0x3f0000005a5ae820 */ /* 0x000fe20000400000 */
[--C-:B------:R-:W-:Y:S01]  /*2940*/  FFMA R98, R60, UR24, -R88.reuse ;  /* 0x000000183c627c23 */ /* 0x100fe20008000858 */
[--C-:B------:R-:W-:Y:S01]  /*2950*/  FFMA R61, R61, UR25, -R88.reuse ;  /* 0x000000193d3d7c23 */ /* 0x100fe20008000858 */
[--C-:B------:R-:W-:Y:S01]  /*2960*/  FFMA R65, R65, UR27, -R88.reuse ;  /* 0x0000001b41417c23 */ /* 0x100fe20008000858 */
[----:B------:R5:W1:Y:S01]  /*2970*/  MUFU.EX2 R169, R24 ;  /* 0x0000001800a97308 */ /* 0x000a620000000800 */
[--C-:B---3--:R-:W-:Y:S01]  /*2980*/  FFMA R91, R56, UR23, -R88.reuse ;  /* 0x00000017385b7c23 */ /* 0x108fe20008000858 */
[----:B------:R-:W-:Y:S01]  /*2990*/  ULDC UR6, c[0x0][0x604] ;  /* 0x0001810000067ab9 */ /* 0x000fe20000000800 */
[----:B------:R-:W-:Y:S01]  /*29a0*/  ULDC UR9, c[0x0][0x604] ;  /* 0x0001810000097ab9 */ /* 0x000fe20000000800 */
[----:B------:R-:W-:Y:S01]  /*29b0*/  FMUL R99, R99, UR6 ;  /* 0x0000000663637c20 */ /* 0x000fe20008400000 */
[--C-:B------:R-:W-:Y:S01]  /*29c0*/  FFMA R69, R69, UR9, -R88.reuse ;  /* 0x0000000945457c23 */ /* 0x100fe20008000858 */
[----:B------:R-:W-:Y:S01]  /*29d0*/  ULDC UR9, c[0x0][0x604] ;  /* 0x0001810000097ab9 */ /* 0x000fe20000000800 */
[----:B------:R-:W-:Y:S01]  /*29e0*/  ULDC UR10, c[0x0][0x604] ;  /* 0x00018100000a7ab9 */ /* 0x000fe20000000800 */
[----:B------:R3:W2:Y:S01]  /*29f0*/  MUFU.EX2 R28, R25 ;  /* 0x00000019001c7308 */ /* 0x0006a20000000800 */
[--C-:B-----5:R-:W-:Y:S01]  /*2a00*/  FFMA R24, R33, UR12, -R88.reuse ;  /* 0x0000000c21187c23 */ /* 0x120fe20008000858 */
[----:B----4-:R-:W-:Y:S01]  /*2a10*/  @!P3 FMUL R32, R32, R32 ;  /* 0x000000202020b220 */ /* 0x010fe20000400000 */
[----:B------:R-:W-:Y:S01]  /*2a20*/  FSETP.GEU.AND P3, PT, R41, -126, PT ;  /* 0xc2fc00002900780b */ /* 0x000fe20003f6e000 */
[----:B------:R-:W-:Y:S01]  /*2a30*/  ULDC UR7, c[0x0][0x604] ;  /* 0x0001810000077ab9 */ /* 0x000fe20000000800 */
[--C-:B------:R-:W-:Y:S01]  /*2a40*/  FFMA R77, R77, UR10, -R88.reuse ;  /* 0x0000000a4d4d7c23 */ /* 0x100fe20008000858 */
[----:B------:R-:W-:Y:S01]  /*2a50*/  FSETP.GEU.AND P4, PT, R24, -126, PT ;  /* 0xc2fc00001800780b */ /* 0x000fe20003f8e000 */
[----:B------:R-:W-:Y:S01]  /*2a60*/  ULDC UR10, c[0x0][0x604] ;  /* 0x00018100000a7ab9 */ /* 0x000fe20000000800 */
[----:B------:R4:W5:Y:S01]  /*2a70*/  MUFU.EX2 R33, R92 ;  /* 0x0000005c00217308 */ /* 0x0009620000000800 */
[----:B-1----:R-:W-:Y:S01]  /*2a80*/  @!P1 FMUL R169, R169, R169 ;  /* 0x000000a9a9a99220 */ /* 0x002fe20000400000 */
[----:B------:R-:W-:Y:S01]  /*2a90*/  FSETP.GEU.AND P1, PT, R93, -126, PT ;  /* 0xc2fc00005d00780b */ /* 0x000fe20003f2e000 */
[--C-:B---3--:R-:W-:Y:S01]  /*2aa0*/  FFMA R25, R37, UR14, -R88.reuse ;  /* 0x0000000e25197c23 */ /* 0x108fe20008000858 */
[--C-:B------:R-:W-:Y:S01]  /*2ab0*/  FFMA R26, R26, UR7, -R99.reuse ;  /* 0x000000071a1a7c23 */ /* 0x100fe20008000863 */
[----:B------:R-:W-:Y:S01]  /*2ac0*/  ULDC UR8, c[0x0][0x604] ;  /* 0x0001810000087ab9 */ /* 0x000fe20000000800 */
[----:B------:R-:W-:Y:S01]  /*2ad0*/  ULDC UR12, c[0x0][0x604] ;  /* 0x00018100000c7ab9 */ /* 0x000fe20000000800 */
[--C-:B------:R-:W-:Y:S01]  /*2ae0*/  FFMA R27, R27, UR8, -R99.reuse ;  /* 0x000000081b1b7c23 */ /* 0x100fe20008000863 */
[----:B------:R1:W3:Y:S01]  /*2af0*/  MUFU.EX2 R29, R90 ;  /* 0x0000005a001d7308 */ /* 0x0002e20000000800 */
[----:B--2---:R-:W-:Y:S01]  /*2b00*/  @!P2 FMUL R28, R28, R28 ;  /* 0x0000001c1c1ca220 */ /* 0x004fe20000400000 */
[----:B------:R-:W-:Y:S01]  /*2b10*/  @!P3 FMUL R41, R41, 0.5 ;  /* 0x3f0000002929b820 */ /* 0x000fe20000400000 */
[----:B------:R-:W-:Y:S01]  /*2b20*/  @!P4 FMUL R24, R24, 0.5 ;  /* 0x3f0000001818c820 */ /* 0x000fe20000400000 */
[----:B------:R-:W-:Y:S01]  /*2b30*/  FSETP.GEU.AND P2, PT, R25, -126, PT ;  /* 0xc2fc00001900780b */ /* 0x000fe20003f4e000 */
[--C-:B----4-:R-:W-:Y:S01]  /*2b40*/  FFMA R92, R64, UR26, -R88.reuse ;  /* 0x0000001a405c7c23 */ /* 0x110fe20008000858 */
[--C-:B------:R-:W-:Y:S01]  /*2b50*/  FFMA R171, R35, UR12, -R99.reuse ;  /* 0x0000000c23ab7c23 */ /* 0x100fe20008000863 */
[----:B------:R-:W-:Y:S01]  /*2b60*/  @!P1 FMUL R93, R93, 0.5 ;  /* 0x3f0000005d5d9820 */ /* 0x000fe20000400000 */
[----:B------:R2:W4:Y:S01]  /*2b70*/  MUFU.EX2 R36, R24 ;  /* 0x0000001800247308 */ /* 0x0005220000000800 */
[----:B-----5:R-:W-:Y:S01]  /*2b80*/  @!P5 FMUL R33, R33, R33 ;  /* 0x000000212121d220 */ /* 0x020fe20000400000 */
[----:B------:R-:W-:Y:S01]  /*2b90*/  FSETP.GEU.AND P5, PT, R95, -126, PT ;  /* 0xc2fc00005f00780b */ /* 0x000fe20003fae000 */
[--C-:B-1----:R-:W-:Y:S01]  /*2ba0*/  FFMA R90, R48, UR18, -R88.reuse ;  /* 0x00000012305a7c23 */ /* 0x102fe20008000858 */
[----:B------:R-:W-:Y:S01]  /*2bb0*/  ULDC UR11, c[0x0][0x604] ;  /* 0x00018100000b7ab9 */ /* 0x000fe20000000800 */
[--C-:B------:R-:W-:Y:S01]  /*2bc0*/  FFMA R68, R68, UR28, -R88.reuse ;  /* 0x0000001c44447c23 */ /* 0x100fe20008000858 */
[--C-:B------:R-:W-:Y:S01]  /*2bd0*/  FFMA R84, R84, UR11, -R88.reuse ;  /* 0x0000000b54547c23 */ /* 0x100fe20008000858 */
[----:B------:R-:W-:Y:S01]  /*2be0*/  ULDC UR11, c[0x0][0x604] ;  /* 0x00018100000b7ab9 */ /* 0x000fe20000000800 */
[----:B------:R-:W1:Y:S01]  /*2bf0*/  MUFU.EX2 R41, R41 ;  /* 0x0000002900297308 */ /* 0x000e620000000800 */
[----:B---3--:R-:W-:Y:S01]  /*2c00*/  @!P6 FMUL R29, R29, R29 ;  /* 0x0000001d1d1de220 */ /* 0x008fe20000400000 */
[----:B------:R-:W-:Y:S01]  /*2c10*/  FSETP.GEU.AND P6, PT, R94, -126, PT ;  /* 0xc2fc00005e00780b */ /* 0x000fe20003fce000 */
[----:B------:R-:W-:Y:S01]  /*2c20*/  @!P2 FMUL R25, R25, 0.5 ;  /* 0x3f0000001919a820 */ /* 0x000fe20000400000 */
[--C-:B--2---:R-:W-:Y:S01]  /*2c30*/  FFMA R24, R30, UR9, -R99.reuse ;  /* 0x000000091e187c23 */ /* 0x104fe20008000863 */
[--C-:B------:R-:W-:Y:S01]  /*2c40*/  FFMA R72, R72, UR29, -R88.reuse ;  /* 0x0000001d48487c23 */ /* 0x100fe20008000858 */
[--C-:B------:R-:W-:Y:S01]  /*2c50*/  FFMA R73, R73, UR30, -R88.reuse ;  /* 0x0000001e49497c23 */ /* 0x100fe20008000858 */
[----:B------:R-:W-:Y:S01]  /*2c60*/  @!P5 FMUL R95, R95, 0.5 ;  /* 0x3f0000005f5fd820 */ /* 0x000fe20000400000 */
[----:B------:R-:W2:Y:S01]  /*2c70*/  MUFU.EX2 R37, R93 ;  /* 0x0000005d00257308 */ /* 0x000ea20000000800 */
[----:B----4-:R-:W-:Y:S01]  /*2c80*/  @!P4 FMUL R36, R36, R36 ;  /* 0x000000242424c220 */ /* 0x010fe20000400000 */
[----:B------:R-:W-:Y:S01]  /*2c90*/  FSETP.GEU.AND P4, PT, R96, -126, PT ;  /* 0xc2fc00006000780b */ /* 0x000fe20003f8e000 */
[--C-:B------:R-:W-:Y:S01]  /*2ca0*/  FFMA R76, R76, UR31, -R88.reuse ;  /* 0x0000001f4c4c7c23 */ /* 0x100fe20008000858 */
[--C-:B------:R-:W-:Y:S01]  /*2cb0*/  FFMA R80, R80, UR32, -R88.reuse ;  /* 0x0000002050507c23 */ /* 0x100fe20008000858 */
[--C-:B------:R-:W-:Y:S01]  /*2cc0*/  FFMA R81, R81, UR33, -R88.reuse ;  /* 0x0000002151517c23 */ /* 0x100fe20008000858 */
[----:B------:R-:W-:Y:S01]  /*2cd0*/  FFMA R85, R85, UR34, -R88 ;  /* 0x0000002255557c23 */ /* 0x000fe20008000858 */
[----:B------:R-:W-:Y:S01]  /*2ce0*/  @!P6 FMUL R94, R94, 0.5 ;  /* 0x3f0000005e5ee820 */ /* 0x000fe20000400000 */
[----:B------:R3:W4:Y:S01]  /*2cf0*/  MUFU.EX2 R40, R25 ;  /* 0x0000001900287308 */ /* 0x0007220000000800 */
[----:B-1----:R-:W-:Y:S01]  /*2d00*/  @!P3 FMUL R41, R41, R41 ;  /* 0x000000292929b220 */ /* 0x002fe20000400000 */
[----:B------:R-:W-:Y:S01]  /*2d10*/  FSETP.GEU.AND P3, PT, R53, -126, PT ;  /* 0xc2fc00003500780b */ /* 0x000fe20003f6e000 */
[--C-:B------:R-:W-:Y:S01]  /*2d20*/  FFMA R88, R34, UR11, -R99.reuse ;  /* 0x0000000b22587c23 */ /* 0x100fe20008000863 */
[----:B------:R-:W-:Y:S01]  /*2d30*/  ULDC UR14, c[0x0][0x604] ;  /* 0x00018100000e7ab9 */ /* 0x000fe20000000800 */
[----:B------:R-:W-:Y:S01]  /*2d40*/  ULDC UR17, c[0x0][0x604] ;  /* 0x0001810000117ab9 */ /* 0x000fe20000000800 */
[--C-:B------:R-:W-:Y:S01]  /*2d50*/  FFMA R173, R39, UR14, -R99.reuse ;  /* 0x0000000e27ad7c23 */ /* 0x100fe20008000863 */
[----:B------:R-:W-:Y:S01]  /*2d60*/  @!P4 FMUL R96, R96, 0.5 ;  /* 0x3f0000006060c820 */ /* 0x000fe20000400000 */
[----:B------:R-:W1:Y:S01]  /*2d70*/  MUFU.EX2 R45, R95 ;  /* 0x0000005f002d7308 */ /* 0x000e620000000800 */
[----:B--2---:R-:W-:Y:S01]  /*2d80*/  @!P1 FMUL R37, R37, R37 ;  /* 0x0000002525259220 */ /* 0x004fe20000400000 */
[----:B------:R-:W-:Y:S01]  /*2d90*/  FSETP.GEU.AND P1, PT, R90, -126, PT ;  /* 0xc2fc00005a00780b */ /* 0x000fe20003f2e000 */
[--C-:B---3--:R-:W-:Y:S01]  /*2da0*/  FFMA R25, R31, UR10, -R99.reuse ;  /* 0x0000000a1f197c23 */ /* 0x108fe20008000863 */
[--C-:B------:R-:W-:Y:S01]  /*2db0*/  FFMA R175, R43, UR17, -R99.reuse ;  /* 0x000000112baf7c23 */ /* 0x100fe20008000863 */
[----:B------:R-:W-:Y:S01]  /*2dc0*/  ULDC UR13, c[0x0][0x604] ;  /* 0x00018100000d7ab9 */ /* 0x000fe20000000800 */
[----:B------:R-:W-:Y:S01]  /*2dd0*/  ULDC UR16, c[0x0][0x604] ;  /* 0x0001810000107ab9 */ /* 0x000fe20000000800 */
[----:B------:R-:W-:Y:S01]  /*2de0*/  @!P3 FMUL R53, R53, 0.5 ;  /* 0x3f0000003535b820 */ /* 0x000fe20000400000 */
[----:B------:R-:W2:Y:S01]  /*2df0*/  MUFU.EX2 R44, R94 ;  /* 0x0000005e002c7308 */ /* 0x000ea20000000800 */
[----:B----4-:R-:W-:Y:S01]  /*2e00*/  @!P2 FMUL R40, R40, R40 ;  /* 0x000000282828a220 */ /* 0x010fe20000400000 */
[----:B------:R-:W-:Y:S01]  /*2e10*/  FSETP.GEU.AND P2, PT, R97, -126, PT ;  /* 0xc2fc00006100780b */ /* 0x000fe20003f4e000 */
[----:B------:R-:W-:Y:S01]  /*2e20*/  ULDC UR18, c[0x0][0x604] ;  /* 0x0001810000127ab9 */ /* 0x000fe20000000800 */
[----:B------:R-:W-:Y:S01]  /*2e30*/  ULDC UR19, c[0x0][0x604] ;  /* 0x0001810000137ab9 */ /* 0x000fe20000000800 */
[----:B------:R-:W-:Y:S01]  /*2e40*/  ULDC UR20, c[0x0][0x604] ;  /* 0x0001810000147ab9 */ /* 0x000fe20000000800 */
[----:B------:R-:W-:Y:S01]  /*2e50*/  ULDC UR21, c[0x0][0x604] ;  /* 0x0001810000157ab9 */ /* 0x000fe20000000800 */
[----:B------:R-:W-:Y:S01]  /*2e60*/  @!P1 FMUL R90, R90, 0.5 ;  /* 0x3f0000005a5a9820 */ /* 0x000fe20000400000 */
[----:B------:R-:W3:Y:S01]  /*2e70*/  MUFU.EX2 R48, R96 ;  /* 0x0000006000307308 */ /* 0x000ee20000000800 */
[----:B-1----:R-:W-:Y:S01]  /*2e80*/  @!P5 FMUL R45, R45, R45 ;  /* 0x0000002d2d2dd220 */ /* 0x002fe20000400000 */
[----:B------:R-:W-:Y:S01]  /*2e90*/  FSETP.GEU.AND P5, PT, R91, -126, PT ;  /* 0xc2fc00005b00780b */ /* 0x000fe20003fae000 */
[----:B------:R-:W-:Y:S01]  /*2ea0*/  ULDC UR23, c[0x0][0x604] ;  /* 0x0001810000177ab9 */ /* 0x000fe20000000800 */
[----:B------:R-:W-:Y:S01]  /*2eb0*/  ULDC UR24, c[0x0][0x604] ;  /* 0x0001810000187ab9 */ /* 0x000fe20000000800 */
[----:B------:R-:W-:Y:S01]  /*2ec0*/  ULDC UR25, c[0x0][0x604] ;  /* 0x0001810000197ab9 */ /* 0x000fe20000000800 */
[----:B------:R-:W-:Y:S01]  /*2ed0*/  ULDC UR26, c[0x0][0x604] ;  /* 0x00018100001a7ab9 */ /* 0x000fe20000000800 */
[----:B------:R-:W-:Y:S01]  /*2ee0*/  @!P2 FMUL R97, R97, 0.5 ;  /* 0x3f0000006161a820 */ /* 0x000fe20000400000 */
[----:B------:R-:W1:Y:S01]  /*2ef0*/  MUFU.EX2 R49, R90 ;  /* 0x0000005a00317308 */ /* 0x000e620000000800 */
[----:B--2---:R-:W-:Y:S01]  /*2f00*/  @!P6 FMUL R44, R44, R44 ;  /* 0x0000002c2c2ce220 */ /* 0x004fe20000400000 */
[----:B------:R-:W-:Y:S01]  /*2f10*/  FSETP.GEU.AND P6, PT, R52, -126, PT ;  /* 0xc2fc00003400780b */ /* 0x000fe20003fce000 */
[----:B------:R-:W-:Y:S01]  /*2f20*/  ULDC UR27, c[0x0][0x604] ;  /* 0x00018100001b7ab9 */ /* 0x000fe20000000800 */
[----:B------:R-:W-:Y:S01]  /*2f30*/  ULDC UR28, c[0x0][0x604] ;  /* 0x00018100001c7ab9 */ /* 0x000fe20000000800 */
[----:B------:R-:W-:Y:S01]  /*2f40*/  ULDC UR29, c[0x0][0x604] ;  /* 0x00018100001d7ab9 */ /* 0x000fe20000000800 */
[----:B------:R-:W-:Y:S01]  /*2f50*/  ULDC UR30, c[0x0][0x604] ;  /* 0x00018100001e7ab9 */ /* 0x000fe20000000800 */
[----:B------:R-:W-:Y:S01]  /*2f60*/  @!P5 FMUL R91, R91, 0.5 ;  /* 0x3f0000005b5bd820 */ /* 0x000fe20000400000 */
[----:B------:R-:W2:Y:S01]  /*2f70*/  MUFU.EX2 R53, R53 ;  /* 0x0000003500357308 */ /* 0x000ea20000000800 */
[----:B---3--:R-:W-:Y:S01]  /*2f80*/  @!P4 FMUL R48, R48, R48 ;  /* 0x000000303030c220 */ /* 0x008fe20000400000 */
        /* <DEDUP_REMOVED lines=9> */
[--C-:B------:R-:W-:Y:S01]  /*3020*/  FFMA R172, R38, UR13, -R99.reuse ;  /* 0x0000000d26ac7c23 */ /* 0x100fe20008000863 */
[--C-:B------:R-:W-:Y:S01]  /*3030*/  FFMA R174, R42, UR16, -R99.reuse ;  /* 0x000000102aae7c23 */ /* 0x100fe20008000863 */
[--C-:B------:R-:W-:Y:S01]  /*3040*/  FFMA R176, R46, UR18, -R99.reuse ;  /* 0x000000122eb07c23 */ /* 0x100fe20008000863 */
[--C-:B------:R-:W-:Y:S01]  /*3050*/  FFMA R177, R47, UR19, -R99.reuse ;  /* 0x000000132fb17c23 */ /* 0x100fe20008000863 */
[----:B------:R-:W-:Y:S01]  /*3060*/  @!P4 FMUL R57, R57, 0.5 ;  /* 0x3f0000003939c820 */ /* 0x000fe20000400000 */
[----:B------:R-:W1:Y:S01]  /*3070*/  MUFU.EX2 R60, R91 ;  /* 0x0000005b003c7308 */ /* 0x000e620000000800 */
[----:B--2---:R-:W-:Y:S01]  /*3080*/  @!P3 FMUL R53, R53, R53 ;  /* 0x000000353535b220 */ /* 0x004fe20000400000 */
[----:B------:R-:W-:Y:S01]  /*3090*/  FSETP.GEU.AND P3, PT, R92, -126, PT ;  /* 0xc2fc00005c00780b */ /* 0x000fe20003f6e000 */
[--C-:B------:R-:W-:Y:S01]  /*30a0*/  FFMA R178, R51, UR21, -R99.reuse ;  /* 0x0000001533b27c23 */ /* 0x100fe20008000863 */
[--C-:B------:R-:W-:Y:S01]  /*30b0*/  FFMA R54, R54, UR23, -R99.reuse ;  /* 0x0000001736367c23 */ /* 0x100fe20008000863 */
[--C-:B------:R-:W-:Y:S01]  /*30c0*/  FFMA R55, R55, UR24, -R99.reuse ;  /* 0x0000001837377c23 */ /* 0x100fe20008000863 */
[--C-:B------:R-:W-:Y:S01]  /*30d0*/  FFMA R179, R58, UR25, -R99.reuse ;  /* 0x000000193ab37c23 */ /* 0x100fe20008000863 */
[----:B------:R-:W-:Y:S01]  /*30e0*/  @!P1 FMUL R98, R98, 0.5 ;  /* 0x3f00000062629820 */ /* 0x000fe20000400000 */
[----:B------:R-:W2:Y:S01]  /*30f0*/  MUFU.EX2 R52, R52 ;  /* 0x0000003400347308 */ /* 0x000ea20000000800 */
[----:B---3--:R-:W-:Y:S01]  /*3100*/  @!P2 FMUL R56, R56, R56 ;  /* 0x000000383838a220 */ /* 0x008fe20000400000 */
[----:B------:R-:W-:Y:S01]  /*3110*/  FSETP.GEU.AND P2, PT, R61, -126, PT ;  /* 0xc2fc00003d00780b */ /* 0x000fe20003f4e000 */
[--C-:B------:R-:W-:Y:S01]  /*3120*/  FFMA R180, R59, UR26, -R99.reuse ;  /* 0x0000001a3bb47c23 */ /* 0x100fe20008000863 */
[--C-:B------:R-:W-:Y:S01]  /*3130*/  FFMA R62, R62, UR27, -R99.reuse ;  /* 0x0000001b3e3e7c23 */ /* 0x100fe20008000863 */
[--C-:B------:R-:W-:Y:S01]  /*3140*/  FFMA R181, R63, UR28, -R99.reuse ;  /* 0x0000001c3fb57c23 */ /* 0x100fe20008000863 */
[--C-:B------:R-:W-:Y:S01]  /*3150*/  FFMA R182, R66, UR29, -R99.reuse ;  /* 0x0000001d42b67c23 */ /* 0x100fe20008000863 */
        /* <DEDUP_REMOVED lines=11> */
[----:B------:R-:W2:Y:S01]  /*3210*/  SYNCS.PHASECHK.TRANS64.TRYWAIT P6, [R16+URZ+0x2d008], R89 ;  /* 0x02d00859100075a7 */ /* 0x000ea200080c017f */
[--C-:B------:R-:W-:Y:S01]  /*3220*/  FFMA R75, R75, UR34, -R99.reuse ;  /* 0x000000224b4b7c23 */ /* 0x100fe20008000863 */
[--C-:B------:R-:W-:Y:S01]  /*3230*/  FFMA R78, R78, UR35, -R99.reuse ;  /* 0x000000234e4e7c23 */ /* 0x100fe20008000863 */
[--C-:B------:R-:W-:Y:S01]  /*3240*/  FFMA R183, R79, UR36, -R99.reuse ;  /* 0x000000244fb77c23 */ /* 0x100fe20008000863 */
[--C-:B------:R-:W-:Y:S01]  /*3250*/  FFMA R82, R82, UR37, -R99.reuse ;  /* 0x0000002552527c23 */ /* 0x100fe20008000863 */
[----:B------:R-:W-:Y:S01]  /*3260*/  @!P5 FMUL R65, R65, 0.5 ;  /* 0x3f0000004141d820 */ /* 0x000fe20000400000 */
[----:B------:R-:W4:Y:S01]  /*3270*/  MUFU.EX2 R30, R92 ;  /* 0x0000005c001e7308 */ /* 0x000f220000000800 */
[----:B---3--:R-:W-:Y:S01]  /*3280*/  @!P4 FMUL R57, R57, R57 ;  /* 0x000000393939c220 */ /* 0x008fe20000400000 */
[----:B------:R-:W-:Y:S01]  /*3290*/  FSETP.GEU.AND P4, PT, R26, -126, PT ;  /* 0xc2fc00001a00780b */ /* 0x000fe20003f8e000 */
[--C-:B------:R-:W-:Y:S01]  /*32a0*/  FFMA R83, R83, UR38, -R99.reuse ;  /* 0x0000002653537c23 */ /* 0x100fe20008000863 */
[--C-:B------:R-:W-:Y:S01]  /*32b0*/  FFMA R86, R86, UR39, -R99.reuse ;  /* 0x0000002756567c23 */ /* 0x100fe20008000863 */
[----:B------:R-:W-:-:S03]  /*32c0*/  FFMA R87, R87, UR40, -R99 ;  /* 0x0000002857577c23 */ /* 0x000fc60008000863 */
[----:B------:R3:W5:Y:S01]  /*32d0*/  MUFU.EX2 R31, R61 ;  /* 0x0000003d001f7308 */ /* 0x0007620000000800 */
[----:B-1----:R-:W-:Y:S01]  /*32e0*/  @!P1 FMUL R64, R64, R64 ;  /* 0x0000004040409220 */ /* 0x002fe20000400000 */
[----:B------:R-:W-:-:S05]  /*32f0*/  FSETP.GEU.AND P1, PT, R27, -126, PT ;  /* 0xc2fc00001b00780b */ /* 0x000fca0003f2e000 */
[----:B------:R-:W-:Y:S01]  /*3300*/  @!P4 FMUL R26, R26, 0.5 ;  /* 0x3f0000001a1ac820 */ /* 0x000fe20000400000 */
[----:B------:R-:W1:Y:S01]  /*3310*/  MUFU.EX2 R35, R65 ;  /* 0x0000004100237308 */ /* 0x000e620000000800 */
[----:B----4-:R-:W-:Y:S01]  /*3320*/  @!P3 FMUL R30, R30, R30 ;  /* 0x0000001e1e1eb220 */ /* 0x010fe20000400000 */
[----:B------:R-:W-:Y:S01]  /*3330*/  FSETP.GEU.AND P3, PT, R25, -126, PT ;  /* 0xc2fc00001900780b */ /* 0x000fe20003f6e000 */
[----:B---3--:R-:W-:-:S04]  /*3340*/  FFMA R61, R50, UR20, -R99 ;  /* 0x00000014323d7c23 */ /* 0x008fc80008000863 */
[----:B------:R-:W-:Y:S01]  /*3350*/  @!P1 FMUL R27, R27, 0.5 ;  /* 0x3f0000001b1b9820 */ /* 0x000fe20000400000 */
[----:B------:R-:W3:Y:S01]  /*3360*/  MUFU.EX2 R34, R26 ;  /* 0x0000001a00227308 */ /* 0x000ee20000000800 */
[----:B-----5:R-:W-:Y:S01]  /*3370*/  @!P2 FMUL R31, R31, R31 ;  /* 0x0000001f1f1fa220 */ /* 0x020fe20000400000 */
[----:B------:R-:W-:-:S05]  /*3380*/  FSETP.GEU.AND P2, PT, R24, -126, PT ;  /* 0xc2fc00001800780b */ /* 0x000fca0003f4e000 */
[----:B------:R-:W-:Y:S01]  /*3390*/  @!P3 FMUL R25, R25, 0.5 ;  /* 0x3f0000001919b820 */ /* 0x000fe20000400000 */
[----:B------:R-:W4:Y:S01]  /*33a0*/  MUFU.EX2 R39, R27 ;  /* 0x0000001b00277308 */ /* 0x000f220000000800 */
[----:B-1----:R-:W-:Y:S01]  /*33b0*/  @!P5 FMUL R35, R35, R35 ;  /* 0x000000232323d220 */ /* 0x002fe20000400000 */
[----:B------:R-:W-:-:S05]  /*33c0*/  FSETP.GEU.AND P5, PT, R68, -126, PT ;  /* 0xc2fc00004400780b */ /* 0x000fca0003fae000 */
[----:B------:R-:W-:Y:S01]  /*33d0*/  @!P2 FMUL R24, R24, 0.5 ;  /* 0x3f0000001818a820 */ /* 0x000fe20000400000 */
[----:B------:R-:W1:Y:S01]  /*33e0*/  MUFU.EX2 R43, R25 ;  /* 0x00000019002b7308 */ /* 0x000e620000000800 */
[----:B---3--:R-:W-:Y:S01]  /*33f0*/  @!P4 FMUL R34, R34, R34 ;  /* 0x000000222222c220 */ /* 0x008fe20000400000 */
[----:B------:R-:W-:-:S05]  /*3400*/  FSETP.GEU.AND P4, PT, R88, -126, PT ;  /* 0xc2fc00005800780b */ /* 0x000fca0003f8e000 */
[----:B------:R-:W-:Y:S01]  /*3410*/  @!P5 FMUL R68, R68, 0.5 ;  /* 0x3f0000004444d820 */ /* 0x000fe20000400000 */
[----:B------:R3:W1:Y:S02]  /*3420*/  MUFU.EX2 R38, R24 ;  /* 0x0000001800267308 */ /* 0x0006640000000800 */
[----:B---3--:R-:W-:Y:S02]  /*3430*/  P2R R24, PR, RZ, 0x20 ;  /* 0x00000020ff187803 */ /* 0x008fe40000000000 */
[----:B------:R-:W-:Y:S01]  /*3440*/  FSETP.GEU.AND P5, PT, R171, -126, PT ;  /* 0xc2fc0000ab00780b */ /* 0x000fe20003fae000 */
[----:B--2-4-:R-:W-:-:S12]  /*3450*/  @!P6 BRA `(.L_x_23) ;  /* 0x000000840028e947 */ /* 0x014fd80003800000 */
.L_x_72:
[----:B------:R-:W-:Y:S01]  /*3460*/  @!P1 FMUL R39, R39, R39 ;  /* 0x0000002727279220 */ /* 0x000fe20000400000 */
[----:B-1----:R-:W-:Y:S01]  /*3470*/  @!P2 FMUL R38, R38, R38 ;  /* 0x000000262626a220 */ /* 0x002fe20000400000 */
[----:B------:R-:W-:Y:S01]  /*3480*/  @!P3 FMUL R43, R43, R43 ;  /* 0x0000002b2b2bb220 */ /* 0x000fe20000400000 */
[----:B------:R-:W-:Y:S01]  /*3490*/  ISETP.NE.AND P6, PT, R24, RZ, PT ;  /* 0x000000ff1800720c */ /* 0x000fe20003fc5270 */
[----:B------:R-:W-:Y:S01]  /*34a0*/  UIADD3 UR6, UR15, 0xa00, URZ ;  /* 0x00000a000f067890 */ /* 0x000fe2000fffe03f */
[----:B------:R-:W-:Y:S01]  /*34b0*/  F2FP.F16.F32.PACK_AB R24, R28, R169 ;  /* 0x000000a91c18723e */ /* 0x000fe200000000ff */
[----:B------:R-:W-:Y:S01]  /*34c0*/  UMOV UR7, 0x80000020 ;  /* 0x8000002000077882 */ /* 0x000fe20000000000 */
[----:B------:R-:W-:Y:S01]  /*34d0*/  F2FP.F16.F32.PACK_AB R26, R32, R29 ;  /* 0x0000001d201a723e */ /* 0x000fe200000000ff */
[----:B------:R-:W-:Y:S01]  /*34e0*/  UIADD3 UR8, UR15, 0xc00, URZ ;  /* 0x00000c000f087890 */ /* 0x000fe2000fffe03f */
[----:B------:R-:W-:Y:S01]  /*34f0*/  F2FP.F16.F32.PACK_AB R25, R39, R34 ;  /* 0x000000222719723e */ /* 0x000fe200000000ff */
[----:B------:R-:W-:Y:S01]  /*3500*/  UMOV UR19, 0x80000020 ;  /* 0x8000002000137882 */ /* 0x000fe20000000000 */
[----:B------:R-:W-:Y:S01]  /*3510*/  F2FP.F16.F32.PACK_AB R27, R43, R38 ;  /* 0x000000262b1b723e */ /* 0x000fe200000000ff */
[----:B------:R-:W-:Y:S01]  /*3520*/  UIADD3 UR10, UR15, 0xe00, URZ ;  /* 0x00000e000f0a7890 */ /* 0x000fe2000fffe03f */
[----:B------:R-:W-:Y:S01]  /*3530*/  @!P4 FMUL R88, R88, 0.5 ;  /* 0x3f0000005858c820 */ /* 0x000fe20000400000 */
[----:B------:R-:W-:Y:S01]  /*3540*/  UMOV UR11, 0x80000020 ;  /* 0x80000020000b7882 */ /* 0x000fe20000000000 */
[----:B------:R-:W-:Y:S01]  /*3550*/  WARPGROUP.ARRIVE ;  /* 0x00000000000079c5 */ /* 0x000fe20000000000 */
[----:B------:R-:W-:Y:S01]  /*3560*/  UMOV UR18, UR8 ;  /* 0x0000000800127c82 */ /* 0x000fe20008000000 */
[----:B------:R-:W-:Y:S01]  /*3570*/  UIADD3 UR8, UR15, 0x1200, URZ ;  /* 0x000012000f087890 */ /* 0x000fe2000fffe03f */
[----:B------:R-:W1:Y:S01]  /*3580*/  MUFU.EX2 R59, R88 ;  /* 0x00000058003b7308 */ /* 0x000e620000000800 */
[C---:B------:R-:W-:Y:S01]  /*3590*/  FSETP.GEU.AND P2, PT, R172.reuse, -126, PT ;  /* 0xc2fc0000ac00780b */ /* 0x040fe20003f4e000 */
[----:B------:R-:W-:Y:S01]  /*35a0*/  @!P5 FMUL R171, R171, 0.5 ;  /* 0x3f000000ababd820 */ /* 0x000fe20000400000 */
[----:B------:R-:W-:Y:S01]  /*35b0*/  HGMMA.64x32x16.F32 R152, R24, gdesc[UR4].tnspB, RZ, !UPT, gsb0 ;  /* 0x4060000418987df0 */ /* 0x000fe2000c0008ff */
[----:B------:R-:W-:Y:S01]  /*35c0*/  UIADD3 UR6, UR15, 0x1000, URZ ;  /* 0x000010000f067890 */ /* 0x000fe2000fffe03f */
[----:B------:R-:W-:Y:S01]  /*35d0*/  FSETP.GEU.AND P3, PT, R173, -126, PT ;  /* 0xc2fc0000ad00780b */ /* 0x000fe20003f6e000 */
[----:B------:R-:W-:Y:S01]  /*35e0*/  UMOV UR7, 0x80000020 ;  /* 0x8000002000077882 */ /* 0x000fe20000000000 */
[----:B------:R-:W-:Y:S01]  /*35f0*/  FSETP.GEU.AND P1, PT, R69, -126, PT ;  /* 0xc2fc00004500780b */ /* 0x000fe20003f2e000 */
[----:B------:R-:W3:Y:S06]  /*3600*/  MUFU.EX2 R42, R171 ;  /* 0x000000ab002a7308 */ /* 0x000eec0000000800 */
[----:B------:R-:W-:-:S02]  /*3610*/  @!P2 FMUL R172, R172, 0.5 ;  /* 0x3f000000acaca820 */ /* 0x000fc40000400000 */
[----:B------:R-:W4:Y:S01]  /*3620*/  MUFU.EX2 R68, R68 ;  /* 0x0000004400447308 */ /* 0x000f220000000800 */
[----:B-1----:R-:W-:Y:S01]  /*3630*/  @!P4 FMUL R59, R59, R59 ;  /* 0x0000003b3b3bc220 */ /* 0x002fe20000400000 */
[----:B------:R-:W-:Y:S01]  /*3640*/  @!P3 FMUL R173, R173, 0.5 ;  /* 0x3f000000adadb820 */ /* 0x000fe20000400000 */
[----:B------:R-:W-:Y:S01]  /*3650*/  FSETP.GEU.AND P4, PT, R175, -126, PT ;  /* 0xc2fc0000af00780b */ /* 0x000fe20003f8e000 */
[----:B------:R-:W-:-:S04]  /*3660*/  @!P1 FMUL R69, R69, 0.5 ;  /* 0x3f00000045459820 */ /* 0x000fc80000400000 */
[----:B------:R-:W1:Y:S01]  /*3670*/  MUFU.EX2 R47, R172 ;  /* 0x000000ac002f7308 */ /* 0x000e620000000800 */
[----:B---3--:R-:W-:Y:S01]  /*3680*/  @!P5 FMUL R42, R42, R42 ;  /* 0x0000002a2a2ad220 */ /* 0x008fe20000400000 */
[----:B------:R-:W-:-:S06]  /*3690*/  FSETP.GEU.AND P5, PT, R72, -126, PT ;  /* 0xc2fc00004800780b */ /* 0x000fcc0003fae000 */
[----:B------:R-:W3:Y:S01]  /*36a0*/  MUFU.EX2 R46, R173 ;  /* 0x000000ad002e7308 */ /* 0x000ee20000000800 */
[----:B----4-:R-:W-:Y:S01]  /*36b0*/  @!P6 FMUL R68, R68, R68 ;  /* 0x000000444444e220 */ /* 0x010fe20000400000 */
[----:B------:R-:W-:Y:S01]  /*36c0*/  FSETP.GEU.AND P6, PT, R174, -126, PT ;  /* 0xc2fc0000ae00780b */ /* 0x000fe20003fce000 */
[----:B------:R-:W-:-:S04]  /*36d0*/  @!P4 FMUL R175, R175, 0.5 ;  /* 0x3f000000afafc820 */ /* 0x000fc80000400000 */
[----:B------:R-:W-:Y:S01]  /*36e0*/  @!P5 FMUL R72, R72, 0.5 ;  /* 0x3f0000004848d820 */ /* 0x000fe20000400000 */
[----:B------:R-:W4:Y:S01]  /*36f0*/  MUFU.EX2 R69, R69 ;  /* 0x0000004500457308 */ /* 0x000f220000000800 */
[----:B-1----:R-:W-:Y:S01]  /*3700*/  @!P2 FMUL R47, R47, R47 ;  /* 0x0000002f2f2fa220 */ /* 0x002fe20000400000 */
[----:B------:R-:W-:-:S05]  /*3710*/  FSETP.GEU.AND P2, PT, R176, -126, PT ;  /* 0xc2fc0000b000780b */ /* 0x000fca0003f4e000 */
[----:B------:R-:W-:Y:S01]  /*3720*/  @!P6 FMUL R174, R174, 0.5 ;  /* 0x3f000000aeaee820 */ /* 0x000fe20000400000 */
[----:B------:R-:W1:Y:S01]  /*3730*/  MUFU.EX2 R175, R175 ;  /* 0x000000af00af7308 */ /* 0x000e620000000800 */
[----:B---3--:R-:W-:Y:S01]  /*3740*/  @!P3 FMUL R46, R46, R46 ;  /* 0x0000002e2e2eb220 */ /* 0x008fe20000400000 */
[----:B------:R-:W-:Y:S01]  /*3750*/  FSETP.GEU.AND P3, PT, R177, -126, PT ;  /* 0xc2fc0000b100780b */ /* 0x000fe20003f6e000 */
[----:B------:R-:W-:Y:S02]  /*3760*/  WARPGROUP.DEPBAR.LE gsb0, 0x0 ;  /* 0x00008000000079c5 */ /* 0x000fe40000010000 */
[----:B------:R-:W-:Y:S02]  /*3770*/  WARPGROUP.ARRIVE ;  /* 0x00000000000079c5 */ /* 0x000fe40000000000 */
[----:B------:R-:W-:Y:S01]  /*3780*/  @!P2 FMUL R176, R176, 0.5 ;  /* 0x3f000000b0b0a820 */ /* 0x000fe20000400000 */
[----:B------:R-:W3:Y:S01]  /*3790*/  MUFU.EX2 R174, R174 ;  /* 0x000000ae00ae7308 */ /* 0x000ee20000000800 */
[----:B----4-:R-:W-:Y:S01]  /*37a0*/  @!P1 FMUL R69, R69, R69 ;  /* 0x0000004545459220 */ /* 0x010fe20000400000 */
[----:B------:R-:W-:Y:S01]  /*37b0*/  FSETP.GEU.AND P1, PT, R73, -126, PT ;  /* 0xc2fc00004900780b */ /* 0x000fe20003f2e000 */
[----:B------:R-:W-:Y:S01]  /*37c0*/  HGMMA.64x32x16.F32 R136, R24, gdesc[UR16].tnspB, RZ, !UPT, gsb0 ;  /* 0x4060001018887df0 */ /* 0x000fe2000c0008ff */
[----:B------:R-:W-:-:S03]  /*37d0*/  UMOV UR19, 0x80000020 ;  /* 0x8000002000137882 */ /* 0x000fc60000000000 */
        /* <DEDUP_REMOVED lines=9> */
[----:B------:R-:W3:Y:S01]  /*3870*/  MUFU.EX2 R50, R73 ;  /* 0x0000004900327308 */ /* 0x000ee20000000800 */
[----:B----4-:R-:W-:Y:S01]  /*3880*/  @!P2 FMUL R176, R176, R176 ;  /* 0x000000b0b0b0a220 */ /* 0x010fe20000400000 */
        /* <DEDUP_REMOVED lines=12> */
[----:B------:R-:W-:Y:S01]  /*3950*/  FSETP.GEU.AND P4, PT, R77, -126, PT ;  /* 0xc2fc00004d00780b */ /* 0x000fe20003f8e000 */
[----:B------:R-:W-:Y:S02]  /*3960*/  WARPGROUP.DEPBAR.LE gsb0, 0x0 ;  /* 0x00008000000079c5 */ /* 0x000fe40000010000 */
[----:B------:R-:W-:-:S03]  /*3970*/  WARPGROUP.ARRIVE ;  /* 0x00000000000079c5 */ /* 0x000fc60000000000 */
[----:B------:R-:W4:Y:S01]  /*3980*/  MUFU.EX2 R63, R55 ;  /* 0x00000037003f7308 */ /* 0x000f220000000800 */
[----:B-1----:R-:W-:Y:S01]  /*3990*/  @!P6 FMUL R61, R61, R61 ;  /* 0x0000003d3d3de220 */ /* 0x002fe20000400000 */
[----:B------:R-:W-:Y:S01]  /*39a0*/  FSETP.GEU.AND P6, PT, R180, -126, PT ;  /* 0xc2fc0000b400780b */ /* 0x000fe20003fce000 */
[----:B------:R-:W-:Y:S01]  /*39b0*/  @!P1 FMUL R179, R179, 0.5 ;  /* 0x3f000000b3b39820 */ /* 0x000fe20000400000 */
[----:B------:R-:W-:Y:S01]  /*39c0*/  HGMMA.64x32x16.F32 R120, R24, gdesc[UR8].tnspB, RZ, !UPT, gsb0 ;  /* 0x4060000818787df0 */ /* 0x000fe2000c0008ff */
[----:B------:R-:W-:Y:S02]  /*39d0*/  UIADD3 UR10, UR15, 0xe40, URZ ;  /* 0x00000e400f0a7890 */ /* 0x000fe4000fffe03f */
[----:B------:R-:W-:Y:S01]  /*39e0*/  @!P4 FMUL R77, R77, 0.5 ;  /* 0x3f0000004d4dc820 */ /* 0x000fe20000400000 */
[----:B------:R-:W-:Y:S01]  /*39f0*/  UMOV UR11, 0x80000020 ;  /* 0x80000020000b7882 */ /* 0x000fe20000000000 */
[----:B---3--:R-:W-:Y:S01]  /*3a00*/  @!P2 FMUL R58, R58, R58 ;  /* 0x0000003a3a3aa220 */ /* 0x008fe20000400000 */
[----:B------:R-:W-:Y:S01]  /*3a10*/  FSETP.GEU.AND P2, PT, R62, -126, PT ;  /* 0xc2fc00003e00780b */ /* 0x000fe20003f4e000 */
[----:B------:R-:W1:Y:S04]  /*3a20*/  MUFU.EX2 R179, R179 ;  /* 0x000000b300b37308 */ /* 0x000e680000000800 */
[----:B------:R-:W-:Y:S01]  /*3a30*/  @!P6 FMUL R180, R180, 0.5 ;  /* 0x3f000000b4b4e820 */ /* 0x000fe20000400000 */
[----:B----4-:R-:W-:Y:S01]  /*3a40*/  @!P3 FMUL R63, R63, R63 ;  /* 0x0000003f3f3fb220 */ /* 0x010fe20000400000 */
[----:B------:R-:W-:-:S02]  /*3a50*/  FSETP.GEU.AND P3, PT, R181, -126, PT ;  /* 0xc2fc0000b500780b */ /* 0x000fc40003f6e000 */
[----:B------:R-:W3:Y:S04]  /*3a60*/  MUFU.EX2 R51, R72 ;  /* 0x0000004800337308 */ /* 0x000ee80000000800 */
[----:B------:R-:W-:-:S04]  /*3a70*/  @!P2 FMUL R62, R62, 0.5 ;  /* 0x3f0000003e3ea820 */ /* 0x000fc80000400000 */
[----:B------:R-:W4:Y:S01]  /*3a80*/  MUFU.EX2 R180, R180 ;  /* 0x000000b400b47308 */ /* 0x000f220000000800 */
[----:B-1----:R-:W-:Y:S01]  /*3a90*/  @!P1 FMUL R179, R179, R179 ;  /* 0x000000b3b3b39220 */ /* 0x002fe20000400000 */
[----:B------:R-:W-:Y:S01]  /*3aa0*/  FSETP.GEU.AND P1, PT, R182, -126, PT ;  /* 0xc2fc0000b600780b */ /* 0x000fe20003f2e000 */
[----:B------:R-:W-:Y:S02]  /*3ab0*/  @!P3 FMUL R181, R181, 0.5 ;  /* 0x3f000000b5b5b820 */ /* 0x000fe40000400000 */
[----:B------:R-:W-:-:S03]  /*3ac0*/  FADD R34, R34, R179 ;  /* 0x000000b322227221 */ /* 0x000fc60000000000 */
[----:B------:R-:W1:Y:S01]  /*3ad0*/  MUFU.EX2 R65, R62 ;  /* 0x0000003e00417308 */ /* 0x000e620000000800 */
[----:B---3--:R-:W-:Y:S01]  /*3ae0*/  @!P5 FMUL R51, R51, R51 ;  /* 0x000000333333d220 */ /* 0x008fe20000400000 */
[----:B------:R-:W-:-:S05]  /*3af0*/  FSETP.GEU.AND P5, PT, R76, -126, PT ;  /* 0xc2fc00004c00780b */ /* 0x000fca0003fae000 */
[----:B------:R-:W-:Y:S01]  /*3b00*/  @!P1 FMUL R182, R182, 0.5 ;  /* 0x3f000000b6b69820 */ /* 0x000fe20000400000 */
[----:B------:R-:W3:Y:S01]  /*3b10*/  MUFU.EX2 R66, R181 ;  /* 0x000000b500427308 */ /* 0x000ee20000000800 */
[----:B----4-:R-:W-:Y:S01]  /*3b20*/  @!P6 FMUL R180, R180, R180 ;  /* 0x000000b4b4b4e220 */ /* 0x010fe20000400000 */
[----:B------:R-:W-:-:S03]  /*3b30*/  FSETP.GEU.AND P6, PT, R67, -126, PT ;  /* 0xc2fc00004300780b */ /* 0x000fc60003fce000 */
[----:B------:R-:W-:Y:S02]  /*3b40*/  FADD R39, R39, R180 ;  /* 0x000000b427277221 */ /* 0x000fe40000000000 */
[----:B------:R-:W-:Y:S01]  /*3b50*/  @!P5 FMUL R76, R76, 0.5 ;  /* 0x3f0000004c4cd820 */ /* 0x000fe20000400000 */
[----:B------:R-:W4:Y:S01]  /*3b60*/  MUFU.EX2 R182, R182 ;  /* 0x000000b600b67308 */ /* 0x000f220000000800 */
[----:B-1----:R-:W-:Y:S01]  /*3b70*/  @!P2 FMUL R65, R65, R65 ;  /* 0x000000414141a220 */ /* 0x002fe20000400000 */
[----:B------:R-:W-:Y:S01]  /*3b80*/  FSETP.GEU.AND P2, PT, R70, -126, PT ;  /* 0xc2fc00004600780b */ /* 0x000fe20003f4e000 */
[----:B------:R-:W-:Y:S02]  /*3b90*/  WARPGROUP.DEPBAR.LE gsb0, 0x0 ;  /* 0x00008000000079c5 */ /* 0x000fe40000010000 */
[----:B------:R-:W-:Y:S02]  /*3ba0*/  WARPGROUP.ARRIVE ;  /* 0x00000000000079c5 */ /* 0x000fe40000000000 */
[----:B------:R-:W-:Y:S01]  /*3bb0*/  @!P6 FMUL R67, R67, 0.5 ;  /* 0x3f0000004343e820 */ /* 0x000fe20000400000 */
[----:B------:R-:W1:Y:S01]  /*3bc0*/  MUFU.EX2 R76, R76 ;  /* 0x0000004c004c7308 */ /* 0x000e620000000800 */
[----:B---3--:R-:W-:Y:S01]  /*3bd0*/  @!P3 FMUL R66, R66, R66 ;  /* 0x000000424242b220 */ /* 0x008fe20000400000 */
[----:B------:R-:W-:Y:S01]  /*3be0*/  FSETP.GEU.AND P3, PT, R71, -126, PT ;  /* 0xc2fc00004700780b */ /* 0x000fe20003f6e000 */
[----:B------:R-:W-:Y:S01]  /*3bf0*/  FADD R38, R38, R65 ;  /* 0x0000004126267221 */ /* 0x000fe20000000000 */
[----:B------:R-:W-:Y:S01]  /*3c00*/  HGMMA.64x32x16.F32 R104, R24, gdesc[UR4].tnspB, RZ, !UPT, gsb0 ;  /* 0x4060000418687df0 */ /* 0x000fe2000c0008ff */
[----:B------:R-:W-:Y:S01]  /*3c10*/  UMOV UR6, UR8 ;  /* 0x0000000800067c82 */ /* 0x000fe20008000000 */
[----:B------:R-:W-:Y:S01]  /*3c20*/  UMOV UR7, 0x80000020 ;  /* 0x8000002000077882 */ /* 0x000fe20000000000 */
[----:B------:R-:W-:Y:S01]  /*3c30*/  UIADD3 UR8, UR15, 0xc40, URZ ;  /* 0x00000c400f087890 */ /* 0x000fe2000fffe03f */
[----:B------:R-:W-:Y:S01]  /*3c40*/  @!P2 FMUL R70, R70, 0.5 ;  /* 0x3f0000004646a820 */ /* 0x000fe20000400000 */
[----:B------:R-:W3:Y:S01]  /*3c50*/  MUFU.EX2 R67, R67 ;  /* 0x0000004300437308 */ /* 0x000ee20000000800 */
[----:B----4-:R-:W-:Y:S01]  /*3c60*/  @!P1 FMUL R182, R182, R182 ;  /* 0x000000b6b6b69220 */ /* 0x010fe20000400000 */
[----:B------:R-:W-:Y:S01]  /*3c70*/  FSETP.GEU.AND P1, PT, R74, -126, PT ;  /* 0xc2fc00004a00780b */ /* 0x000fe20003f2e000 */
[----:B------:R-:W-:-:S02]  /*3c80*/  FADD R43, R43, R66 ;  /* 0x000000422b2b7221 */ /* 0x000fc40000000000 */
[----:B------:R-:W-:Y:S01]  /*3c90*/  UMOV UR18, UR8 ;  /* 0x0000000800127c82 */ /* 0x000fe20008000000 */
[----:B------:R-:W-:Y:S01]  /*3ca0*/  UIADD3 UR8, UR15, 0x1240, URZ ;  /* 0x000012400f087890 */ /* 0x000fe2000fffe03f */
        /* <DEDUP_REMOVED lines=17> */
[----:B------:R1:W5:Y:S01]  /*3dc0*/  MUFU.EX2 R62, R75 ;  /* 0x0000004b003e7308 */ /* 0x0003620000000800 */
[----:B---3--:R-:W-:Y:S01]  /*3dd0*/  @!P4 FMUL R77, R77, R77 ;  /* 0x0000004d4d4dc220 */ /* 0x008fe20000400000 */
[----:B------:R-:W-:Y:S01]  /*3de0*/  FSETP.GEU.AND P4, PT, R81, -126, PT ;  /* 0xc2fc00005100780b */ /* 0x000fe20003f8e000 */
[----:B------:R-:W-:Y:S02]  /*3df0*/  WARPGROUP.DEPBAR.LE gsb0, 0x0 ;  /* 0x00008000000079c5 */ /* 0x000fe40000010000 */
[----:B--2---:R-:W-:Y:S02]  /*3e00*/  WARPGROUP.ARRIVE ;  /* 0x00000000000079c5 */ /* 0x004fe40000000000 */
[----:B------:R-:W-:Y:S01]  /*3e10*/  @!P3 FMUL R183, R183, 0.5 ;  /* 0x3f000000b7b7b820 */ /* 0x000fe20000400000 */
[----:B------:R-:W2:Y:S01]  /*3e20*/  MUFU.EX2 R79, R78 ;  /* 0x0000004e004f7308 */ /* 0x000ea20000000800 */
[----:B----4-:R-:W-:Y:S01]  /*3e30*/  @!P1 FMUL R73, R73, R73 ;  /* 0x0000004949499220 */ /* 0x010fe20000400000 */
[----:B------:R-:W-:Y:S01]  /*3e40*/  FSETP.GEU.AND P1, PT, R83, -126, PT ;  /* 0xc2fc00005300780b */ /* 0x000fe20003f2e000 */
[----:B-1----:R-:W-:Y:S01]  /*3e50*/  FADD R75, R44, R51 ;  /* 0x000000332c4b7221 */ /* 0x002fe20000000000 */
[----:B------:R-:W-:Y:S01]  /*3e60*/  HGMMA.64x32x16.F32 R88, R24, gdesc[UR4].tnspB, RZ, !UPT, gsb0 ;  /* 0x4060000418587df0 */ /* 0x000fe2000c0008ff */
[----:B------:R-:W-:-:S02]  /*3e70*/  UIADD3 UR6, UR15, 0xa40, URZ ;  /* 0x00000a400f067890 */ /* 0x000fc4000fffe03f */
[----:B------:R-:W-:Y:S01]  /*3e80*/  @!P4 FMUL R81, R81, 0.5 ;  /* 0x3f0000005151c820 */ /* 0x000fe20000400000 */
[----:B------:R-:W-:Y:S01]  /*3e90*/  UMOV UR7, 0x80000020 ;  /* 0x8000002000077882 */ /* 0x000fe20000000000 */
[----:B------:R-:W1:Y:S01]  /*3ea0*/  MUFU.EX2 R72, R183 ;  /* 0x000000b700487308 */ /* 0x000e620000000800 */
[----:B-----5:R-:W-:Y:S01]  /*3eb0*/  @!P6 FMUL R62, R62, R62 ;  /* 0x0000003e3e3ee220 */ /* 0x020fe20000400000 */
[----:B------:R-:W-:-:S04]  /*3ec0*/  ISETP.GE.AND P6, PT, R168, 0x81, PT ;  /* 0x00000081a800780c */ /* 0x000fc80003fc6270 */
[----:B------:R-:W-:Y:S02]  /*3ed0*/  @!P1 FMUL R83, R83, 0.5 ;  /* 0x3f00000053539820 */ /* 0x000fe40000400000 */
[----:B------:R-:W3:Y:S01]  /*3ee0*/  MUFU.EX2 R80, R80 ;  /* 0x0000005000507308 */ /* 0x000ee20000000800 */
[----:B--2---:R-:W-:Y:S01]  /*3ef0*/  @!P2 FMUL R79, R79, R79 ;  /* 0x0000004f4f4fa220 */ /* 0x004fe20000400000 */
[----:B------:R-:W-:-:S06]  /*3f00*/  FSETP.GEU.AND P2, PT, R86, -126, PT ;  /* 0xc2fc00005600780b */ /* 0x000fcc0003f4e000 */
[----:B------:R-:W2:Y:S01]  /*3f10*/  MUFU.EX2 R81, R81 ;  /* 0x0000005100517308 */ /* 0x000ea20000000800 */
[----:B-1----:R-:W-:Y:S01]  /*3f20*/  @!P3 FMUL R72, R72, R72 ;  /* 0x000000484848b220 */ /* 0x002fe20000400000 */
[----:B------:R-:W-:-:S05]  /*3f30*/  FSETP.GEU.AND P3, PT, R87, -126, PT ;  /* 0xc2fc00005700780b */ /* 0x000fca0003f6e000 */
[----:B------:R-:W-:Y:S01]  /*3f40*/  @!P2 FMUL R86, R86, 0.5 ;  /* 0x3f0000005656a820 */ /* 0x000fe20000400000 */
[----:B------:R-:W1:Y:S01]  /*3f50*/  MUFU.EX2 R83, R83 ;  /* 0x0000005300537308 */ /* 0x000e620000000800 */
[----:B---3--:R-:W-:Y:S01]  /*3f60*/  @!P5 FMUL R80, R80, R80 ;  /* 0x000000505050d220 */ /* 0x008fe20000400000 */
[----:B------:R-:W-:-:S05]  /*3f70*/  FSETP.GEU.AND P5, PT, R84, -126, PT ;  /* 0xc2fc00005400780b */ /* 0x000fca0003fae000 */
[----:B------:R-:W-:Y:S01]  /*3f80*/  @!P3 FMUL R87, R87, 0.5 ;  /* 0x3f0000005757b820 */ /* 0x000fe20000400000 */
[----:B--2---:R-:W-:Y:S01]  /*3f90*/  @!P4 FMUL R81, R81, R81 ;  /* 0x000000515151c220 */ /* 0x004fe20000400000 */
[----:B------:R-:W-:-:S06]  /*3fa0*/  FSETP.GEU.AND P4, PT, R85, -126, PT ;  /* 0xc2fc00005500780b */ /* 0x000fcc0003f8e000 */
[----:B------:R-:W-:Y:S01]  /*3fb0*/  @!P5 FMUL R84, R84, 0.5 ;  /* 0x3f0000005454d820 */ /* 0x000fe20000400000 */
[----:B-1----:R-:W-:-:S03]  /*3fc0*/  @!P1 FMUL R83, R83, R83 ;  /* 0x0000005353539220 */ /* 0x002fc60000400000 */
[----:B------:R-:W1:Y:S01]  /*3fd0*/  MUFU.EX2 R55, R84 ;  /* 0x0000005400377308 */ /* 0x000e620000000800 */
[----:B------:R-:W-:Y:S02]  /*3fe0*/  WARPGROUP.DEPBAR.LE gsb0, 0x0 ;  /* 0x00008000000079c5 */ /* 0x000fe40000010000 */
[----:B------:R-:W-:Y:S01]  /*3ff0*/  F2FP.F16.F32.PACK_AB R24, R36, R33 ;  /* 0x000000212418723e */ /* 0x000fe200000000ff */
[----:B------:R-:W-:Y:S01]  /*4000*/  @!P4 FMUL R85, R85, 0.5 ;  /* 0x3f0000005555c820 */ /* 0x000fe20000400000 */
[----:B------:R-:W-:Y:S01]  /*4010*/  F2FP.F16.F32.PACK_AB R26, R40, R37 ;  /* 0x00000025281a723e */ /* 0x000fe200000000ff */
[----:B------:R-:W-:Y:S01]  /*4020*/  FADD R37, R37, R68 ;  /* 0x0000004425257221 */ /* 0x000fe20000000000 */
[----:B------:R-:W-:Y:S01]  /*4030*/  F2FP.F16.F32.PACK_AB R25, R42, R59 ;  /* 0x0000003b2a19723e */ /* 0x000fe200000000ff */
[----:B------:R-:W2:Y:S01]  /*4040*/  MUFU.EX2 R54, R85 ;  /* 0x0000005500367308 */ /* 0x000ea20000000800 */
[----:B------:R-:W-:Y:S01]  /*4050*/  F2FP.F16.F32.PACK_AB R27, R46, R47 ;  /* 0x0000002f2e1b723e */ /* 0x000fe200000000ff */
[----:B------:R-:W-:Y:S01]  /*4060*/  FADD R40, R40, R69 ;  /* 0x0000004528287221 */ /* 0x000fe20000000000 */
[----:B------:R-:W-:Y:S01]  /*4070*/  FADD R59, R59, R182 ;  /* 0x000000b63b3b7221 */ /* 0x000fe20000000000 */
[----:B------:R-:W-:Y:S01]  /*4080*/  FADD R42, R42, R67 ;  /* 0x000000432a2a7221 */ /* 0x000fe20000000000 */
[----:B------:R-:W-:Y:S01]  /*4090*/  WARPGROUP.ARRIVE ;  /* 0x00000000000079c5 */ /* 0x000fe20000000000 */
[----:B------:R-:W-:Y:S01]  /*40a0*/  FADD R47, R47, R70 ;  /* 0x000000462f2f7221 */ /* 0x000fe20000000000 */
[----:B-1----:R-:W-:Y:S01]  /*40b0*/  @!P5 FMUL R55, R55, R55 ;  /* 0x000000373737d220 */ /* 0x002fe20000400000 */
[----:B------:R-:W-:Y:S01]  /*40c0*/  FSETP.GEU.AND P5, PT, R82, -126, PT ;  /* 0xc2fc00005200780b */ /* 0x000fe20003fae000 */
[----:B------:R-:W-:-:S02]  /*40d0*/  FADD R46, R46, R71 ;  /* 0x000000472e2e7221 */ /* 0x000fc40000000000 */
[----:B------:R-:W-:Y:S01]  /*40e0*/  HGMMA.64x32x16.F32 R152, R24, gdesc[UR4].tnspB, R152, gsb0 ;  /* 0x4060000418987df0 */ /* 0x000fe20008000898 */
[----:B------:R-:W-:Y:S01]  /*40f0*/  UIADD3 UR6, UR15, 0x1040, URZ ;  /* 0x000010400f067890 */ /* 0x000fe2000fffe03f */
[----:B------:R-:W-:Y:S01]  /*4100*/  UMOV UR7, 0x80000020 ;  /* 0x8000002000077882 */ /* 0x000fe20000000000 */
[----:B--2---:R-:W-:-:S07]  /*4110*/  @!P4 FMUL R54, R54, R54 ;  /* 0x000000363636c220 */ /* 0x004fce0000400000 */
[----:B------:R-:W-:-:S06]  /*4120*/  @!P5 FMUL R82, R82, 0.5 ;  /* 0x3f0000005252d820 */ /* 0x000fcc0000400000 */
[----:B------:R-:W1:Y:S02]  /*4130*/  MUFU.EX2 R82, R82 ;  /* 0x0000005200527308 */ /* 0x000e640000000800 */
[----:B-1----:R-:W-:Y:S01]  /*4140*/  @!P5 FMUL R82, R82, R82 ;  /* 0x000000525252d220 */ /* 0x002fe20000400000 */
[----:B------:R-:W-:Y:S02]  /*4150*/  WARPGROUP.DEPBAR.LE gsb0, 0x0 ;  /* 0x00008000000079c5 */ /* 0x000fe40000010000 */
[----:B------:R-:W-:-:S06]  /*4160*/  WARPGROUP.ARRIVE ;  /* 0x00000000000079c5 */ /* 0x000fcc0000000000 */
[----:B------:R-:W-:Y:S01]  /*4170*/  HGMMA.64x32x16.F32 R136, R24, gdesc[UR16].tnspB, R136, gsb0 ;  /* 0x4060001018887df0 */ /* 0x000fe20008000888 */
[----:B------:R-:W-:Y:S02]  /*4180*/  UMOV UR19, 0x80000020 ;  /* 0x8000002000137882 */ /* 0x000fe40000000000 */
[----:B------:R-:W-:Y:S02]  /*4190*/  WARPGROUP.DEPBAR.LE gsb0, 0x0 ;  /* 0x00008000000079c5 */ /* 0x000fe40000010000 */
[----:B------:R-:W-:-:S06]  /*41a0*/  WARPGROUP.ARRIVE ;  /* 0x00000000000079c5 */ /* 0x000fcc0000000000 */
[----:B------:R-:W-:Y:S01]  /*41b0*/  HGMMA.64x32x16.F32 R120, R24, gdesc[UR8].tnspB, R120, gsb0 ;  /* 0x4060000818787df0 */ /* 0x000fe20008000878 */
[----:B------:R-:W-:Y:S01]  /*41c0*/  UIADD3 UR10, UR15, 0xe80, URZ ;  /* 0x00000e800f0a7890 */ /* 0x000fe2000fffe03f */
[----:B------:R-:W-:Y:S01]  /*41d0*/  UMOV UR11, 0x80000020 ;  /* 0x80000020000b7882 */ /* 0x000fe20000000000 */
[----:B------:R-:W-:Y:S02]  /*41e0*/  WARPGROUP.DEPBAR.LE gsb0, 0x0 ;  /* 0x00008000000079c5 */ /* 0x000fe40000010000 */
[----:B------:R-:W-:-:S06]  /*41f0*/  WARPGROUP.ARRIVE ;  /* 0x00000000000079c5 */ /* 0x000fcc0000000000 */
[----:B------:R-:W-:Y:S01]  /*4200*/  HGMMA.64x32x16.F32 R104, R24, gdesc[UR4].tnspB, R104, gsb0 ;  /* 0x4060000418687df0 */ /* 0x000fe20008000868 */
[----:B------:R-:W-:Y:S01]  /*4210*/  UMOV UR6, UR8 ;  /* 0x0000000800067c82 */ /* 0x000fe20008000000 */
[----:B------:R-:W-:Y:S01]  /*4220*/  UMOV UR7, 0x80000020 ;  /* 0x8000002000077882 */ /* 0x000fe20000000000 */
[----:B------:R-:W-:-:S07]  /*4230*/  UIADD3 UR8, UR15, 0xc80, URZ ;  /* 0x00000c800f087890 */ /* 0x000fce000fffe03f */
[----:B------:R-:W-:Y:S01]  /*4240*/  UMOV UR18, UR8 ;  /* 0x0000000800127c82 */ /* 0x000fe20008000000 */
[----:B------:R-:W-:Y:S01]  /*4250*/  UIADD3 UR8, UR15, 0x1280, URZ ;  /* 0x000012800f087890 */ /* 0x000fe2000fffe03f */
[----:B------:R-:W-:Y:S02]  /*4260*/  WARPGROUP.DEPBAR.LE gsb0, 0x0 ;  /* 0x00008000000079c5 */ /* 0x000fe40000010000 */
[----:B------:R-:W-:-:S06]  /*4270*/  WARPGROUP.ARRIVE ;  /* 0x00000000000079c5 */ /* 0x000fcc0000000000 */
[----:B------:R-:W-:Y:S01]  /*4280*/  HGMMA.64x32x16.F32 R88, R24, gdesc[UR4].tnspB, R88, gsb0 ;  /* 0x4060000418587df0 */ /* 0x000fe20008000858 */
[----:B------:R-:W-:Y:S01]  /*4290*/  UIADD3 UR6, UR15, 0xa80, URZ ;  /* 0x00000a800f067890 */ /* 0x000fe2000fffe03f */
[----:B------:R-:W-:Y:S01]  /*42a0*/  UMOV UR7, 0x80000020 ;  /* 0x8000002000077882 */ /* 0x000fe20000000000 */
[----:B------:R-:W-:Y:S02]  /*42b0*/  WARPGROUP.DEPBAR.LE gsb0, 0x0 ;  /* 0x00008000000079c5 */ /* 0x000fe40000010000 */
[----:B------:R-:W-:Y:S02]  /*42c0*/  F2FP.F16.F32.PACK_AB R24, R41, R44 ;  /* 0x0000002c2918723e */ /* 0x000fe400000000ff */
[C---:B------:R-:W-:Y:S01]  /*42d0*/  F2FP.F16.F32.PACK_AB R26, R48.reuse, R45 ;  /* 0x0000002d301a723e */ /* 0x040fe200000000ff */
[----:B------:R-:W-:Y:S01]  /*42e0*/  FADD R45, R45, R76 ;  /* 0x0000004c2d2d7221 */ /* 0x000fe20000000000 */
[----:B------:R-:W-:Y:S01]  /*42f0*/  F2FP.F16.F32.PACK_AB R25, R175, R174 ;  /* 0x000000aeaf19723e */ /* 0x000fe200000000ff */
[----:B------:R-:W-:Y:S01]  /*4300*/  FADD R48, R48, R77 ;  /* 0x0000004d30307221 */ /* 0x000fe20000000000 */
[----:B------:R-:W-:-:S04]  /*4310*/  F2FP.F16.F32.PACK_AB R27, R177, R176 ;  /* 0x000000b0b11b723e */ /* 0x000fc800000000ff */
[----:B------:R-:W-:-:S06]  /*4320*/  WARPGROUP.ARRIVE ;  /* 0x00000000000079c5 */ /* 0x000fcc0000000000 */
[----:B------:R-:W-:Y:S01]  /*4330*/  HGMMA.64x32x16.F32 R152, R24, gdesc[UR4].tnspB, R152, gsb0 ;  /* 0x4060000418987df0 */ /* 0x000fe20008000898 */
[----:B------:R-:W-:Y:S01]  /*4340*/  UIADD3 UR6, UR15, 0x1080, URZ ;  /* 0x000010800f067890 */ /* 0x000fe2000fffe03f */
[----:B------:R-:W-:Y:S01]  /*4350*/  UMOV UR7, 0x80000020 ;  /* 0x8000002000077882 */ /* 0x000fe20000000000 */
        /* <DEDUP_REMOVED lines=23> */
[C---:B------:R-:W-:Y:S01]  /*44d0*/  F2FP.F16.F32.PACK_AB R24, R56.reuse, R49 ;  /* 0x000000313818723e */ /* 0x040fe200000000ff */
[----:B------:R-:W-:Y:S01]  /*44e0*/  FADD R49, R49, R80 ;  /* 0x0000005031317221 */ /* 0x000fe20000000000 */
[----:B------:R-:W-:Y:S01]  /*44f0*/  F2FP.F16.F32.PACK_AB R26, R53, R52 ;  /* 0x00000034351a723e */ /* 0x000fe200000000ff */
[----:B------:R-:W-:Y:S01]  /*4500*/  FADD R56, R56, R81 ;  /* 0x0000005138387221 */ /* 0x000fe20000000000 */
[----:B------:R-:W-:Y:S01]  /*4510*/  F2FP.F16.F32.PACK_AB R25, R178, R61 ;  /* 0x0000003db219723e */ /* 0x000fe200000000ff */
[----:B------:R-:W-:Y:S01]  /*4520*/  FADD R52, R52, R55 ;  /* 0x0000003734347221 */ /* 0x000fe20000000000 */
[----:B------:R-:W-:Y:S01]  /*4530*/  F2FP.F16.F32.PACK_AB R27, R63, R58 ;  /* 0x0000003a3f1b723e */ /* 0x000fe200000000ff */
[----:B------:R-:W-:-:S02]  /*4540*/  FADD R53, R53, R54 ;  /* 0x0000003635357221 */ /* 0x000fc40000000000 */
[----:B------:R-:W-:Y:S01]  /*4550*/  FADD R52, R37, R52 ;  /* 0x0000003425347221 */ /* 0x000fe20000000000 */
[----:B------:R-:W-:Y:S01]  /*4560*/  WARPGROUP.ARRIVE ;  /* 0x00000000000079c5 */ /* 0x000fe20000000000 */
[----:B------:R-:W-:-:S05]  /*4570*/  FADD R40, R40, R53 ;  /* 0x0000003528287221 */ /* 0x000fca0000000000 */
        /* <DEDUP_REMOVED lines=26> */
[----:B------:R-:W-:Y:S01]  /*4720*/  F2FP.F16.F32.PACK_AB R24, R57, R60 ;  /* 0x0000003c3918723e */ /* 0x000fe200000000ff */
[----:B------:R-:W-:Y:S01]  /*4730*/  FADD R57, R28, R57 ;  /* 0x000000391c397221 */ /* 0x000fe20000000000 */
[----:B------:R-:W-:Y:S01]  /*4740*/  F2FP.F16.F32.PACK_AB R26, R31, R64 ;  /* 0x000000401f1a723e */ /* 0x000fe200000000ff */
[----:B------:R-:W-:Y:S01]  /*4750*/  FADD R64, R29, R64 ;  /* 0x000000401d407221 */ /* 0x000fe20000000000 */
[----:B------:R-:W-:Y:S01]  /*4760*/  F2FP.F16.F32.PACK_AB R25, R180, R179 ;  /* 0x000000b3b419723e */ /* 0x000fe200000000ff */
[----:B------:R-:W1:Y:S01]  /*4770*/  MUFU.EX2 R29, R86 ;  /* 0x00000056001d7308 */ /* 0x000e620000000800 */
[----:B------:R-:W-:Y:S01]  /*4780*/  F2FP.F16.F32.PACK_AB R27, R66, R65 ;  /* 0x00000041421b723e */ /* 0x000fe200000000ff */
[----:B------:R-:W-:Y:S01]  /*4790*/  FADD R31, R32, R31 ;  /* 0x0000001f201f7221 */ /* 0x000fe20000000000 */
[----:B------:R-:W-:Y:S01]  /*47a0*/  FADD R60, R169, R60 ;  /* 0x0000003ca93c7221 */ /* 0x000fe20000000000 */
[----:B------:R-:W-:Y:S01]  /*47b0*/  FADD R32, R61, R82 ;  /* 0x000000523d207221 */ /* 0x000fe20000000000 */
[----:B------:R-:W-:Y:S01]  /*47c0*/  WARPGROUP.ARRIVE ;  /* 0x00000000000079c5 */ /* 0x000fe20000000000 */
[----:B------:R-:W-:Y:S01]  /*47d0*/  FADD R45, R64, R45 ;  /* 0x0000002d402d7221 */ /* 0x000fe20000000000 */
[----:B------:R-:W-:Y:S01]  /*47e0*/  FADD R60, R60, R75 ;  /* 0x0000004b3c3c7221 */ /* 0x000fe20000000000 */
[----:B------:R-:W2:Y:S01]  /*47f0*/  MUFU.EX2 R28, R87 ;  /* 0x00000057001c7308 */ /* 0x000ea20000000800 */
[----:B------:R-:W-:Y:S01]  /*4800*/  FADD R31, R31, R48 ;  /* 0x000000301f1f7221 */ /* 0x000fe20000000000 */
[----:B------:R-:W-:Y:S01]  /*4810*/  FADD R59, R59, R32 ;  /* 0x000000203b3b7221 */ /* 0x000fe20000000000 */
[----:B------:R-:W-:Y:S01]  /*4820*/  HGMMA.64x32x16.F32 R152, R24, gdesc[UR4].tnspB, R152, gsb0 ;  /* 0x4060000418987df0 */ /* 0x000fe20008000898 */
[----:B------:R-:W-:Y:S01]  /*4830*/  UIADD3 UR6, UR15, 0x1100, URZ ;  /* 0x000011000f067890 */ /* 0x000fe2000fffe03f */
[----:B------:R-:W-:Y:S01]  /*4840*/  IADD3 R169, R16, 0x2d020, RZ ;  /* 0x0002d02010a97810 */ /* 0x000fe20007ffe0ff */
[----:B------:R-:W-:Y:S01]  /*4850*/  UMOV UR7, 0x80000020 ;  /* 0x8000002000077882 */ /* 0x000fe20000000000 */
[----:B------:R-:W-:Y:S01]  /*4860*/  FADD R52, R45, R52 ;  /* 0x000000342d347221 */ /* 0x000fe20000000000 */
[----:B------:R-:W-:Y:S01]  /*4870*/  FADD R40, R31, R40 ;  /* 0x000000281f287221 */ /* 0x000fe20000000000 */
[----:B-1----:R-:W-:-:S04]  /*4880*/  @!P2 FMUL R29, R29, R29 ;  /* 0x0000001d1d1da220 */ /* 0x002fc80000400000 */
[----:B------:R-:W-:Y:S01]  /*4890*/  FADD R58, R58, R29 ;  /* 0x0000001d3a3a7221 */ /* 0x000fe20000000000 */
[----:B--2---:R-:W-:-:S03]  /*48a0*/  @!P3 FMUL R28, R28, R28 ;  /* 0x0000001c1c1cb220 */ /* 0x004fc60000400000 */
[----:B------:R-:W-:Y:S01]  /*48b0*/  FADD R47, R47, R58 ;  /* 0x0000003a2f2f7221 */ /* 0x000fe20000000000 */
[----:B------:R-:W-:-:S04]  /*48c0*/  FADD R63, R63, R28 ;  /* 0x0000001c3f3f7221 */ /* 0x000fc80000000000 */
[----:B------:R-:W-:Y:S01]  /*48d0*/  FADD R46, R46, R63 ;  /* 0x0000003f2e2e7221 */ /* 0x000fe20000000000 */
        /* <DEDUP_REMOVED lines=32> */
[----:B------:R-:W-:-:S03]  /*4ae0*/  WARPGROUP.ARRIVE ;  /* 0x00000000000079c5 */ /* 0x000fc60000000000 */
[----:B------:R-:W-:-:S03]  /*4af0*/  FADD R49, R49, R52 ;  /* 0x0000003431317221 */ /* 0x000fc60000000000 */
        /* <DEDUP_REMOVED lines=28> */
[----:B------:R-:W-:Y:S02]  /*4cc0*/  F2FP.F16.F32.PACK_AB R26, R77, R76 ;  /* 0x0000004c4d1a723e */ /* 0x000fe400000000ff */
[----:B------:R-:W-:Y:S01]  /*4cd0*/  F2FP.F16.F32.PACK_AB R25, R62, R73 ;  /* 0x000000493e19723e */ /* 0x000fe200000000ff */
[----:B------:R-:W-:Y:S01]  /*4ce0*/  FADD R73, R174, R73 ;  /* 0x00000049ae497221 */ /* 0x000fe20000000000 */
[----:B------:R-:W-:Y:S01]  /*4cf0*/  F2FP.F16.F32.PACK_AB R27, R72, R79 ;  /* 0x0000004f481b723e */ /* 0x000fe200000000ff */
[----:B------:R-:W-:Y:S01]  /*4d00*/  FADD R62, R175, R62 ;  /* 0x0000003eaf3e7221 */ /* 0x000fe20000000000 */
[----:B------:R-:W-:Y:S01]  /*4d10*/  FADD R79, R176, R79 ;  /* 0x0000004fb04f7221 */ /* 0x000fe20000000000 */
[----:B------:R-:W-:Y:S01]  /*4d20*/  FADD R72, R177, R72 ;  /* 0x00000048b1487221 */ /* 0x000fe20000000000 */
[----:B------:R-:W-:Y:S01]  /*4d30*/  WARPGROUP.ARRIVE ;  /* 0x00000000000079c5 */ /* 0x000fe20000000000 */
[----:B------:R-:W-:Y:S01]  /*4d40*/  FADD R50, R57, R50 ;  /* 0x0000003239327221 */ /* 0x000fe20000000000 */
[----:B------:R-:W-:Y:S01]  /*4d50*/  FADD R34, R34, R73 ;  /* 0x0000004922227221 */ /* 0x000fe20000000000 */
[----:B------:R-:W-:Y:S01]  /*4d60*/  FADD R39, R39, R62 ;  /* 0x0000003e27277221 */ /* 0x000fe20000000000 */
[----:B------:R-:W-:Y:S01]  /*4d70*/  FADD R38, R38, R79 ;  /* 0x0000004f26267221 */ /* 0x000fe20000000000 */
[----:B------:R-:W-:Y:S01]  /*4d80*/  FADD R43, R43, R72 ;  /* 0x000000482b2b7221 */ /* 0x000fe20000000000 */
[----:B------:R-:W-:Y:S01]  /*4d90*/  HGMMA.64x32x16.F32 R152, R24, gdesc[UR4].tnspB, R152, gsb0 ;  /* 0x4060000418987df0 */ /* 0x000fe20008000898 */
[----:B------:R-:W-:Y:S01]  /*4da0*/  UIADD3 UR6, UR15, 0x1180, URZ ;  /* 0x000011800f067890 */ /* 0x000fe2000fffe03f */
[----:B------:R-:W-:Y:S01]  /*4db0*/  FADD R35, R50, R35 ;  /* 0x0000002332237221 */ /* 0x000fe20000000000 */
[----:B------:R-:W-:Y:S01]  /*4dc0*/  UMOV UR7, 0x80000020 ;  /* 0x8000002000077882 */ /* 0x000fe20000000000 */
[----:B------:R-:W-:Y:S01]  /*4dd0*/  FADD R34, R34, R59 ;  /* 0x0000003b22227221 */ /* 0x000fe20000000000 */
[----:B------:R-:W-:Y:S01]  /*4de0*/  FADD R46, R43, R46 ;  /* 0x0000002e2b2e7221 */ /* 0x000fe20000000000 */
[----:B------:R-:W-:Y:S01]  /*4df0*/  FADD R47, R38, R47 ;  /* 0x0000002f262f7221 */ /* 0x000fe20000000000 */
[----:B------:R-:W-:-:S03]  /*4e00*/  FADD R40, R35, R40 ;  /* 0x0000002823287221 */ /* 0x000fc60000000000 */
[----:B------:R-:W-:Y:S01]  /*4e10*/  FADD R34, R34, R47 ;  /* 0x0000002f22227221 */ /* 0x000fe20000000000 */
        /* <DEDUP_REMOVED lines=25> */
[----:B------:R-:W-:Y:S02]  /*4fb0*/  F2FP.F16.F32.PACK_AB R26, R54, R55 ;  /* 0x00000037361a723e */ /* 0x000fe400000000ff */
[----:B------:R-:W-:Y:S01]  /*4fc0*/  F2FP.F16.F32.PACK_AB R25, R83, R82 ;  /* 0x000000525319723e */ /* 0x000fe200000000ff */
[----:B------:R-:W-:Y:S01]  /*4fd0*/  FADD R83, R178, R83 ;  /* 0x00000053b2537221 */ /* 0x000fe20000000000 */
[----:B------:R-:W-:-:S03]  /*4fe0*/  F2FP.F16.F32.PACK_AB R27, R28, R29 ;  /* 0x0000001d1c1b723e */ /* 0x000fc600000000ff */
[----:B------:R-:W-:Y:S01]  /*4ff0*/  FADD R42, R42, R83 ;  /* 0x000000532a2a7221 */ /* 0x000fe20000000000 */
[----:B------:R-:W-:-:S03]  /*5000*/  WARPGROUP.ARRIVE ;  /* 0x00000000000079c5 */ /* 0x000fc60000000000 */
[----:B------:R-:W-:-:S03]  /*5010*/  FADD R39, R39, R42 ;  /* 0x0000002a27277221 */ /* 0x000fc60000000000 */
[----:B------:R-:W-:Y:S01]  /*5020*/  HGMMA.64x32x16.F32 R152, R24, gdesc[UR4].tnspB, R152, gsb0 ;  /* 0x4060000418987df0 */ /* 0x000fe20008000898 */
[----:B------:R-:W-:Y:S01]  /*5030*/  UIADD3 UR6, UR15, 0x11c0, URZ ;  /* 0x000011c00f067890 */ /* 0x000fe2000fffe03f */
[----:B------:R-:W-:Y:S01]  /*5040*/  FADD R39, R39, R46 ;  /* 0x0000002e27277221 */ /* 0x000fe20000000000 */
[----:B------:R-:W-:-:S03]  /*5050*/  UMOV UR7, 0x80000020 ;  /* 0x8000002000077882 */ /* 0x000fc60000000000 */
[----:B------:R-:W-:Y:S01]  /*5060*/  FADD R173, R34, R39 ;  /* 0x0000002722ad7221 */ /* 0x000fe20000000000 */
[----:B------:R-:W-:Y:S02]  /*5070*/  WARPGROUP.DEPBAR.LE gsb0, 0x0 ;  /* 0x00008000000079c5 */ /* 0x000fe40000010000 */
[----:B------:R-:W-:-:S06]  /*5080*/  WARPGROUP.ARRIVE ;  /* 0x00000000000079c5 */ /* 0x000fcc0000000000 */
[----:B------:R-:W-:Y:S03]  /*5090*/  HGMMA.64x32x16.F32 R136, R24, gdesc[UR16].tnspB, R136, gsb0 ;  /* 0x4060001018887df0 */ /* 0x000fe60008000888 */
[----:B------:R-:W-:Y:S02]  /*50a0*/  WARPGROUP.DEPBAR.LE gsb0, 0x0 ;  /* 0x00008000000079c5 */ /* 0x000fe40000010000 */
[----:B------:R-:W-:-:S06]  /*50b0*/  WARPGROUP.ARRIVE ;  /* 0x00000000000079c5 */ /* 0x000fcc0000000000 */
[----:B------:R-:W-:Y:S03]  /*50c0*/  HGMMA.64x32x16.F32 R120, R24, gdesc[UR8].tnspB, R120, gsb0 ;  /* 0x4060000818787df0 */ /* 0x000fe60008000878 */
[----:B------:R-:W-:Y:S02]  /*50d0*/  WARPGROUP.DEPBAR.LE gsb0, 0x0 ;  /* 0x00008000000079c5 */ /* 0x000fe40000010000 */
[----:B------:R-:W-:-:S06]  /*50e0*/  WARPGROUP.ARRIVE ;  /* 0x00000000000079c5 */ /* 0x000fcc0000000000 */
[----:B------:R-:W-:Y:S01]  /*50f0*/  HGMMA.64x32x16.F32 R104, R24, gdesc[UR4].tnspB, R104, gsb0 ;  /* 0x4060000418687df0 */ /* 0x000fe20008000868 */
[----:B------:R-:W-:Y:S01]  /*5100*/  UMOV UR6, UR8 ;  /* 0x0000000800067c82 */ /* 0x000fe20008000000 */
[----:B------:R-:W-:Y:S01]  /*5110*/  UMOV UR7, 0x80000020 ;  /* 0x8000002000077882 */ /* 0x000fe20000000000 */
[----:B------:R-:W-:Y:S02]  /*5120*/  WARPGROUP.DEPBAR.LE gsb0, 0x0 ;  /* 0x00008000000079c5 */ /* 0x000fe40000010000 */
[----:B------:R-:W-:-:S06]  /*5130*/  WARPGROUP.ARRIVE ;  /* 0x00000000000079c5 */ /* 0x000fcc0000000000 */
[----:B------:R-:W-:Y:S03]  /*5140*/  HGMMA.64x32x16.F32 R88, R24, gdesc[UR4].tnspB, R88, gsb0 ;  /* 0x4060000418587df0 */ /* 0x000fe60008000858 */
[----:B------:R-:W-:Y:S02]  /*5150*/  WARPGROUP.DEPBAR.LE gsb0, 0x0 ;  /* 0x00008000000079c5 */ /* 0x000fe40000010000 */
[----:B------:R-:W-:-:S04]  /*5160*/  PRMT R24, RZ, 0x654, R169 ;  /* 0x00000654ff187816 */ /* 0x000fc800000000a9 */
[----:B------:R1:W-:Y:S01]  /*5170*/  SYNCS.ARRIVE.TRANS64.RED.A1T0 RZ, [R24+URZ], RZ ;  /* 0x000000ff18ff79a7 */ /* 0x0003e2000810043f */
[----:B------:R-:W-:Y:S05]  /*5180*/  @!P6 BRA `(.L_x_24) ;  /* 0x000000440080e947 */ /* 0x000fea0003800000 */
[----:B------:R-:W-:Y:S01]  /*5190*/  MOV R177, R3 ;  /* 0x0000000300b17202 */ /* 0x000fe20000000f00 */
[----:B------:R-:W-:Y:S01]  /*51a0*/  IMAD.MOV.U32 R171, RZ, RZ, 0x2 ;  /* 0x00000002ffab7424 */ /* 0x000fe200078e00ff */
[----:B------:R-:W-:Y:S01]  /*51b0*/  MOV R175, R4 ;  /* 0x0000000400af7202 */ /* 0x000fe20000000f00 */
[----:B------:R-:W-:Y:S01]  /*51c0*/  ULDC.64 UR30, c[0x0][0x198] ;  /* 0x00006600001e7ab9 */ /* 0x000fe20000000a00 */
[----:B------:R-:W-:Y:S01]  /*51d0*/  MOV R168, 0x1 ;  /* 0x0000000100a87802 */ /* 0x000fe20000000f00 */
[----:B------:R-:W-:-:S06]  /*51e0*/  ULDC UR14, c[0x0][0x604] ;  /* 0x00018100000e7ab9 */ /* 0x000fcc0000000800 */
.L_x_37:
[----:B------:R-:W-:Y:S01]  /*51f0*/  LEA R4, R171, R16, 0x3 ;  /* 0x00000010ab047211 */ /* 0x000fe200078e18ff */
[----:B------:R-:W-:Y:S05]  /*5200*/  YIELD ;  /* 0x0000000000007946 */ /* 0x000fea0003800000 */
[----:B------:R-:W-:-:S04]  /*5210*/  SHF.L.U32 R3, R6, 0x1f, RZ ;  /* 0x0000001f06037819 */ /* 0x000fc800000006ff */
[----:B------:R-:W2:Y:S02]  /*5220*/  SYNCS.PHASECHK.TRANS64.TRYWAIT P1, [R4+URZ+0x2d000], R3 ;  /* 0x02d00003040075a7 */ /* 0x000ea4000802017f */
[----:B--2---:R-:W-:Y:S05]  /*5230*/  @!P1 BRA `(.L_x_25) ;  /* 0x0000006400c49947 */ /* 0x004fea0003800000 */
.L_x_73:
[----:B------:R-:W-:Y:S05]  /*5240*/  WARPSYNC.ALL ;  /* 0x0000000000007948 */ /* 0x000fea0003800000 */
[----:B------:R-:W-:Y:S01]  /*5250*/  MOV R178, UR22 ;  /* 0x0000001600b27c02 */ /* 0x000fe20008000f00 */
[----:B-1----:R-:W-:Y:S01]  /*5260*/  WARPGROUP.ARRIVE ;  /* 0x00000000000079c5 */ /* 0x002fe20000000000 */
[----:B------:R-:W-:Y:S01]  /*5270*/  MOV R179, 0x80000020 ;  /* 0x8000002000b37802 */ /* 0x000fe20000000f00 */
[----:B------:R-:W-:Y:S01]  /*5280*/  IMAD.MOV.U32 R181, RZ, RZ, -0x7fffffe0 ;  /* 0x80000020ffb57424 */ /* 0x000fe200078e00ff */
[----:B------:R-:W-:Y:S01]  /*5290*/  R2UR UR40, R8 ;  /* 0x00000000082872ca */ /* 0x000fe200000e0000 */
[----:B------:R-:W-:Y:S01]  /*52a0*/  IMAD R178, R171, 0xa00, R178 ;  /* 0x00000a00abb27824 */ /* 0x000fe200078e02b2 */
[----:B------:R-:W-:-:S02]  /*52b0*/  R2UR UR41, R9 ;  /* 0x00000000092972ca */ /* 0x000fc400000e0000 */
[----:B------:R-:W-:Y:S02]  /*52c0*/  R2UR UR43, R179 ;  /* 0x00000000b32b72ca */ /* 0x000fe400000e0000 */
[C---:B------:R-:W-:Y:S02]  /*52d0*/  R2UR UR42, R178.reuse ;  /* 0x00000000b22a72ca */ /* 0x040fe400000e0000 */
[----:B------:R-:W-:Y:S02]  /*52e0*/  IADD3 R180, R178, 0x2, RZ ;  /* 0x00000002b2b47810 */ /* 0x000fe40007ffe0ff */
[----:B------:R-:W-:Y:S02]  /*52f0*/  R2UR UR36, R10 ;  /* 0x000000000a2472ca */ /* 0x000fe400000e0000 */
[----:B------:R-:W-:Y:S02]  /*5300*/  R2UR UR37, R11 ;  /* 0x000000000b2572ca */ /* 0x000fe400000e0000 */
[----:B------:R-:W-:-:S02]  /*5310*/  R2UR UR38, R180 ;  /* 0x00000000b42672ca */ /* 0x000fc400000e0000 */
[----:B------:R-:W-:Y:S02]  /*5320*/  R2UR UR39, R181 ;  /* 0x00000000b52772ca */ /* 0x000fe400000e0000 */
[----:B------:R-:W-:Y:S01]  /*5330*/  IADD3 R180, R178, 0x200, RZ ;  /* 0x00000200b2b47810 */ /* 0x000fe20007ffe0ff */
[----:B------:R-:W-:Y:S01]  /*5340*/  HGMMA.64x128x16.F32 R24, gdesc[UR40], RZ, !UPT, gsb0 ;  /* 0x01e00000281879f0 */ /* 0x000fe2000c0008ff */
[----:B------:R-:W-:Y:S02]  /*5350*/  MOV R181, 0x80000020 ;  /* 0x8000002000b57802 */ /* 0x000fe40000000f00 */
[----:B------:R-:W-:Y:S02]  /*5360*/  R2UR UR32, R12 ;  /* 0x000000000c2072ca */ /* 0x000fe400000e0000 */
[----:B------:R-:W-:Y:S02]  /*5370*/  R2UR UR33, R13 ;  /* 0x000000000d2172ca */ /* 0x000fe400000e0000 */
[----:B------:R-:W-:-:S02]  /*5380*/  R2UR UR34, R180 ;  /* 0x00000000b42272ca */ /* 0x000fc400000e0000 */
[----:B------:R-:W-:Y:S02]  /*5390*/  R2UR UR35, R181 ;  /* 0x00000000b52372ca */ /* 0x000fe400000e0000 */
[----:B------:R-:W-:Y:S02]  /*53a0*/  IADD3 R180, R178, 0x202, RZ ;  /* 0x00000202b2b47810 */ /* 0x000fe40007ffe0ff */
[----:B------:R-:W-:Y:S02]  /*53b0*/  MOV R181, 0x80000020 ;  /* 0x8000002000b57802 */ /* 0x000fe40000000f00 */
[----:B------:R-:W-:Y:S02]  /*53c0*/  R2UR UR24, R14 ;  /* 0x000000000e1872ca */ /* 0x000fe400000e0000 */
[----:B------:R-:W-:Y:S02]  /*53d0*/  R2UR UR25, R15 ;  /* 0x000000000f1972ca */ /* 0x000fe400000e0000 */
[----:B------:R-:W-:Y:S01]  /*53e0*/  R2UR UR26, R180 ;  /* 0x00000000b41a72ca */ /* 0x000fe200000e0000 */
[----:B------:R-:W-:Y:S01]  /*53f0*/  VIADD R180, R178, 0x400 ;  /* 0x00000400b2b47836 */ /* 0x000fe20000000000 */
[----:B------:R-:W-:-:S02]  /*5400*/  R2UR UR27, R181 ;  /* 0x00000000b51b72ca */ /* 0x000fc400000e0000 */
[----:B------:R-:W-:Y:S02]  /*5410*/  MOV R181, 0x80000020 ;  /* 0x8000002000b57802 */ /* 0x000fe40000000f00 */
[----:B------:R-:W-:Y:S02]  /*5420*/  R2UR UR16, R20 ;  /* 0x00000000141072ca */ /* 0x000fe400000e0000 */
[----:B------:R-:W-:Y:S02]  /*5430*/  R2UR UR17, R21 ;  /* 0x00000000151172ca */ /* 0x000fe400000e0000 */
[----:B------:R-:W-:Y:S02]  /*5440*/  R2UR UR18, R180 ;  /* 0x00000000b41272ca */ /* 0x000fe400000e0000 */
[----:B------:R-:W-:Y:S02]  /*5450*/  R2UR UR19, R181 ;  /* 0x00000000b51372ca */ /* 0x000fe400000e0000 */
[----:B------:R-:W-:-:S02]  /*5460*/  IADD3 R180, R178, 0x402, RZ ;  /* 0x00000402b2b47810 */ /* 0x000fc40007ffe0ff */
[----:B------:R-:W-:Y:S02]  /*5470*/  MOV R181, 0x80000020 ;  /* 0x8000002000b57802 */ /* 0x000fe40000000f00 */
[----:B------:R-:W-:Y:S02]  /*5480*/  R2UR UR8, R22 ;  /* 0x00000000160872ca */ /* 0x000fe400000e0000 */
[----:B------:R-:W-:Y:S02]  /*5490*/  R2UR UR9, R23 ;  /* 0x00000000170972ca */ /* 0x000fe400000e0000 */
[----:B------:R-:W-:Y:S02]  /*54a0*/  R2UR UR10, R180 ;  /* 0x00000000b40a72ca */ /* 0x000fe400000e0000 */
[----:B------:R-:W-:Y:S01]  /*54b0*/  R2UR UR11, R181 ;  /* 0x00000000b50b72ca */ /* 0x000fe200000e0000 */
[----:B------:R-:W-:Y:S01]  /*54c0*/  IMAD.MOV.U32 R181, RZ, RZ, -0x7fffffe0 ;  /* 0x80000020ffb57424 */ /* 0x000fe200078e00ff */
[----:B------:R-:W-:-:S02]  /*54d0*/  IADD3 R180, R178, 0x600, RZ ;  /* 0x00000600b2b47810 */ /* 0x000fc40007ffe0ff */
[----:B------:R-:W-:Y:S02]  /*54e0*/  MOV R179, 0x80000020 ;  /* 0x8000002000b37802 */ /* 0x000fe40000000f00 */
[----:B------:R-:W-:Y:S02]  /*54f0*/  R2UR UR58, R180 ;  /* 0x00000000b43a72ca */ /* 0x000fe400000e0000 */
[----:B------:R-:W-:Y:S02]  /*5500*/  R2UR UR59, R181 ;  /* 0x00000000b53b72ca */ /* 0x000fe400000e0000 */
[----:B------:R-:W-:Y:S02]  /*5510*/  IADD3 R180, R178, 0x602, RZ ;  /* 0x00000602b2b47810 */ /* 0x000fe40007ffe0ff */
[----:B------:R-:W-:Y:S02]  /*5520*/  MOV R181, 0x80000020 ;  /* 0x8000002000b57802 */ /* 0x000fe40000000f00 */
[----:B------:R-:W-:-:S02]  /*5530*/  R2UR UR54, R180 ;  /* 0x00000000b43672ca */ /* 0x000fc400000e0000 */
[----:B------:R-:W-:Y:S02]  /*5540*/  R2UR UR55, R181 ;  /* 0x00000000b53772ca */ /* 0x000fe400000e0000 */
[C---:B------:R-:W-:Y:S01]  /*5550*/  IADD3 R180, R178.reuse, 0x800, RZ ;  /* 0x00000800b2b47810 */ /* 0x040fe20007ffe0ff */
[----:B------:R-:W-:Y:S01]  /*5560*/  VIADD R178, R178, 0x802 ;  /* 0x00000802b2b27836 */ /* 0x000fe20000000000 */
[----:B------:R-:W-:Y:S02]  /*5570*/  MOV R181, 0x80000020 ;  /* 0x8000002000b57802 */ /* 0x000fe40000000f00 */
[----:B------:R-:W-:Y:S02]  /*5580*/  R2UR UR50, R180 ;  /* 0x00000000b43272ca */ /* 0x000fe400000e0000 */
[----:B------:R-:W-:Y:S02]  /*5590*/  R2UR UR51, R181 ;  /* 0x00000000b53372ca */ /* 0x000fe400000e0000 */
[----:B------:R-:W-:-:S02]  /*55a0*/  R2UR UR6, R178 ;  /* 0x00000000b20672ca */ /* 0x000fc400000e0000 */
[----:B------:R-:W-:Y:S02]  /*55b0*/  R2UR UR7, R179 ;  /* 0x00000000b30772ca */ /* 0x000fe400000e0000 */
[----:B------:R-:W-:Y:S01]  /*55c0*/  ISETP.NE.AND P1, PT, R0, RZ, PT ;  /* 0x000000ff0000720c */ /* 0x000fe20003f25270 */
        /* <DEDUP_REMOVED lines=28> */
[----:B------:R-:W-:Y:S05]  /*5790*/  @P1 BRA `(.L_x_26) ;  /* 0x0000000000f41947 */ /* 0x000fea0003800000 */
[----:B------:R-:W-:-:S13]  /*57a0*/  ISETP.LT.OR P2, PT, R19, 0x1, !P0 ;  /* 0x000000011300780c */ /* 0x000fda0004741670 */
[----:B------:R-:W-:Y:S05]  /*57b0*/  @P2 BRA `(.L_x_27) ;  /* 0x0000000000e82947 */ /* 0x000fea0003800000 */
[----:B--2---:R-:W-:Y:S02]  /*57c0*/  LEA R3, R7, R16, 0x3 ;  /* 0x0000001007037211 */ /* 0x004fe400078e18ff */
[----:B------:R-:W-:Y:S02]  /*57d0*/  SHF.L.U32 R4, R5, 0x1f, RZ ;  /* 0x0000001f05047819 */ /* 0x000fe400000006ff */
[----:B------:R-:W-:Y:S02]  /*57e0*/  ISETP.NE.AND P3, PT, R17, RZ, PT ;  /* 0x000000ff1100720c */ /* 0x000fe40003f65270 */
[----:B------:R-:W1:Y:S02]  /*57f0*/  SYNCS.PHASECHK.TRANS64.TRYWAIT P2, [R3+URZ+0x2d020], R4 ;  /* 0x02d02004030075a7 */ /* 0x000e64000804017f */
[----:B-1----:R-:W-:Y:S09]  /*5800*/  @!P2 BRA `(.L_x_28) ;  /* 0x000000600064a947 */ /* 0x002ff20003800000 */
.L_x_74:
[----:B------:R-:W-:Y:S05]  /*5810*/  @P3 BRA `(.L_x_29) ;  /* 0x0000000000143947 */ /* 0x000fea0003800000 */
[----:B------:R-:W-:Y:S02]  /*5820*/  LOP3.LUT P2, RZ, R18, 0x1f, RZ, 0xc0, !PT ;  /* 0x0000001f12ff7812 */ /* 0x000fe4000784c0ff */
[----:B-1----:R-:W-:-:S04]  /*5830*/  MOV R4, 0xa000 ;  /* 0x0000a00000047802 */ /* 0x002fc80000000f00 */
[----:B------:R2:W-:Y:S07]  /*5840*/  SYNCS.ARRIVE.TRANS64 RZ, [R3+URZ+0x2d000], R4 ;  /* 0x02d0000403ff79a7 */ /* 0x0005ee000800003f */
[----:B------:R-:W-:Y:S05]  /*5850*/  @!P2 BRA `(.L_x_29) ;  /* 0x000000000004a947 */ /* 0x000fea0003800000 */
[----:B------:R-:W-:Y:S01]  /*5860*/  BPT.TRAP 0x1 ;  /* 0x000000040000795c */ /* 0x000fe20000300000 */
.L_x_29:
[----:B-12---:R-:W-:Y:S01]  /*5870*/  IMAD R4, R7, 0xa000, R16 ;  /* 0x0000a00007047824 */ /* 0x006fe200078e0210 */
[----:B------:R-:W-:Y:S01]  /*5880*/  R2UR UR41, R3 ;  /* 0x00000000032972ca */ /* 0x000fe200000e0000 */
[----:B------:R-:W-:Y:S01]  /*5890*/  UIADD3 UR38, UP0, UR30, 0x1f0, URZ ;  /* 0x000001f01e267890 */ /* 0x000fe2000ff1e03f */
[----:B------:R-:W-:Y:S01]  /*58a0*/  R2UR UR43, R2 ;  /* 0x00000000022b72ca */ /* 0x000fe200000e0000 */
[----:B------:R-:W-:Y:S01]  /*58b0*/  UMOV UR6, 0x0 ;  /* 0x0000000000067882 */ /* 0x000fe20000000000 */
[----:B------:R-:W-:Y:S01]  /*58c0*/  R2UR UR8, R4 ;  /* 0x00000000040872ca */ /* 0x000fe200000e0000 */
[----:B------:R-:W-:Y:S01]  /*58d0*/  UIADD3.X UR39, URZ, UR31, URZ, UP0, !UPT ;  /* 0x0000001f3f277290 */ /* 0x000fe200087fe43f */
[----:B------:R-:W-:Y:S01]  /*58e0*/  IADD3 R7, R7, 0x1, RZ ;  /* 0x0000000107077810 */ /* 0x000fe20007ffe0ff */
[----:B------:R-:W-:Y:S01]  /*58f0*/  UMOV UR7, 0x10000000 ;  /* 0x1000000000077882 */ /* 0x000fe20000000000 */
[----:B------:R-:W-:Y:S01]  /*5900*/  UMOV UR42, URZ ;  /* 0x0000003f002a7c82 */ /* 0x000fe20008000000 */
[----:B------:R-:W-:Y:S01]  /*5910*/  UMOV UR34, 0x20 ;  /* 0x0000002000227882 */ /* 0x000fe20000000000 */
[----:B------:R-:W-:Y:S01]  /*5920*/  UMOV UR36, UR44 ;  /* 0x0000002c00247c82 */ /* 0x000fe20008000000 */
[----:B------:R-:W-:Y:S01]  /*5930*/  UMOV UR37, UR45 ;  /* 0x0000002d00257c82 */ /* 0x000fe20008000000 */
[----:B------:R-:W-:Y:S01]  /*5940*/  UMOV UR26, 0x40 ;  /* 0x00000040001a7882 */ /* 0x000fe20000000000 */
[----:B------:R-:W-:Y:S01]  /*5950*/  UIADD3 UR41, UR41, 0x2d000, URZ ;  /* 0x0002d00029297890 */ /* 0x000fe2000fffe03f */
[----:B------:R-:W-:Y:S01]  /*5960*/  ISETP.NE.AND P2, PT, R7, 0x4, PT ;  /* 0x000000040700780c */ /* 0x000fe20003f45270 */
[----:B------:R-:W-:-:S02]  /*5970*/  USHF.L.U32 UR43, UR43, 0x7, URZ ;  /* 0x000000072b2b7899 */ /* 0x000fc4000800063f */
[----:B------:R-:W-:Y:S01]  /*5980*/  UIADD3 UR40, UR8, 0x5000, URZ ;  /* 0x0000500008287890 */ /* 0x000fe2000fffe03f */
[----:B------:R-:W-:Y:S01]  /*5990*/  SEL R4, RZ, 0x1, P2 ;  /* 0x00000001ff047807 */ /* 0x000fe20001000000 */
[----:B------:R-:W-:Y:S01]  /*59a0*/  UIADD3 UR32, UR8, 0x7000, URZ ;  /* 0x0000700008207890 */ /* 0x000fe2000fffe03f */
[----:B------:R-:W-:Y:S01]  /*59b0*/  SEL R7, R7, RZ, P2 ;  /* 0x000000ff07077207 */ /* 0x000fe20001000000 */
[----:B------:R-:W-:Y:S01]  /*59c0*/  UIADD3 UR24, UR8, 0x9000, URZ ;  /* 0x0000900008187890 */ /* 0x000fe2000fffe03f */
[----:B------:R-:W-:Y:S01]  /*59d0*/  LOP3.LUT R5, R5, R4, RZ, 0x3c, !PT ;  /* 0x0000000405057212 */ /* 0x000fe200078e3cff */
[----:B------:R-:W-:Y:S02]  /*59e0*/  UIADD3 UR16, UR8, 0xb000, URZ ;  /* 0x0000b00008107890 */ /* 0x000fe4000fffe03f */
[----:B------:R-:W-:Y:S01]  /*59f0*/  UIADD3 UR8, UR8, 0xd000, URZ ;  /* 0x0000d00008087890 */ /* 0x000fe2000fffe03f */
[----:B------:R1:W-:Y:S01]  /*5a00*/  UTMALDG.4D [UR40], [UR38], desc[UR6] ;  /* 0x00000628260075b4 */ /* 0x0003e20008019000 */
[----:B------:R-:W-:Y:S01]  /*5a10*/  UMOV UR33, UR41 ;  /* 0x0000002900217c82 */ /* 0x000fe20008000000 */
[----:B------:R-:W-:Y:S01]  /*5a20*/  UMOV UR35, UR43 ;  /* 0x0000002b00237c82 */ /* 0x000fe20008000000 */
        /* <DEDUP_REMOVED lines=15> */
[----:B------:R1:W-:Y:S01]  /*5b20*/  UTMALDG.4D [UR24], [UR38], desc[UR6] ;  /* 0x00000618260075b4 */ /* 0x0003e20008019000 */
[----:B------:R1:W-:Y:S01]  /*5b30*/  UTMALDG.4D [UR16], [UR38], desc[UR6] ;  /* 0x00000610260075b4 */ /* 0x0003e20008019000 */
[----:B------:R1:W-:Y:S02]  /*5b40*/  UTMALDG.4D [UR8], [UR38], desc[UR6] ;  /* 0x00000608260075b4 */ /* 0x0003e40008019000 */
[----:B-1----:R-:W-:Y:S01]  /*5b50*/  NOP ;  /* 0x0000000000007918 */ /* 0x002fe20000000000 */
.L_x_27:
[----:B------:R-:W-:-:S07]  /*5b60*/  VIADD R19, R19, 0xffffffff ;  /* 0xffffffff13137836 */ /* 0x000fce0000000000 */
.L_x_26:
[----:B------:R-:W-:Y:S01]  /*5b70*/  IADD3 R171, R171, 0x1, RZ ;  /* 0x00000001abab7810 */ /* 0x000fe20007ffe0ff */
[----:B------:R-:W-:Y:S05]  /*5b80*/  WARPSYNC.ALL ;  /* 0x0000000000007948 */ /* 0x000fea0003800000 */
[----:B------:R-:W-:-:S04]  /*5b90*/  ISETP.NE.AND P2, PT, R171, 0x4, PT ;  /* 0x00000004ab00780c */ /* 0x000fc80003f45270 */
[----:B--2---:R-:W-:Y:S02]  /*5ba0*/  SEL R3, RZ, 0x1, P2 ;  /* 0x00000001ff037807 */ /* 0x004fe40001000000 */
[----:B------:R-:W-:Y:S02]  /*5bb0*/  SEL R171, R171, RZ, P2 ;  /* 0x000000ffabab7207 */ /* 0x000fe40001000000 */
[----:B------:R-:W-:Y:S02]  /*5bc0*/  LOP3.LUT R6, R6, R3, RZ, 0x3c, !PT ;  /* 0x0000000306067212 */ /* 0x000fe400078e3cff */
[----:B------:R-:W-:Y:S01]  /*5bd0*/  FMNMX R4, R24, R177, !PT ;  /* 0x000000b118047209 */ /* 0x000fe20007800000 */
[----:B------:R-:W-:Y:S01]  /*5be0*/  BSSY B0, `(.L_x_30) ;  /* 0x0000064000007945 */ /* 0x000fe20003800000 */
        /* <DEDUP_REMOVED lines=63> */
[----:B------:R-:W-:Y:S01]  /*5fe0*/  LEA R180, R168, R169, 0x3 ;  /* 0x000000a9a8b47211 */ /* 0x000fe200078e18ff */
[----:B------:R-:W1:Y:S01]  /*5ff0*/  SHFL.BFLY PT, R3, R172, 0x1, 0x1f ;  /* 0x0c201f00ac037f89 */ /* 0x000e6200000e0000 */
[----:B------:R-:W-:Y:S02]  /*6000*/  LEA R186, R171, R16, 0x3 ;  /* 0x00000010abba7211 */ /* 0x000fe400078e18ff */
[----:B------:R-:W-:Y:S01]  /*6010*/  PRMT R180, RZ, 0x654, R180 ;  /* 0x00000654ffb47816 */ /* 0x000fe200000000b4 */
[----:B------:R-:W2:Y:S01]  /*6020*/  SHFL.BFLY PT, R179, R174, 0x1, 0x1f ;  /* 0x0c201f00aeb37f89 */ /* 0x000ea200000e0000 */
[----:B------:R-:W-:Y:S02]  /*6030*/  SHF.L.U32 R181, R6, 0x1f, RZ ;  /* 0x0000001f06b57819 */ /* 0x000fe400000006ff */
[----:B------:R3:W-:Y:S02]  /*6040*/  SYNCS.ARRIVE.TRANS64.RED.A1T0 RZ, [R180+URZ], RZ ;  /* 0x000000ffb4ff79a7 */ /* 0x0007e4000810043f */
[----:B------:R-:W4:Y:S01]  /*6050*/  SYNCS.PHASECHK.TRANS64.TRYWAIT P6, [R186+URZ+0x2d000], R181 ;  /* 0x02d000b5ba0075a7 */ /* 0x000f2200080c017f */
[----:B-1----:R-:W-:-:S02]  /*6060*/  FMNMX R178, R172, R3, !PT ;  /* 0x00000003acb27209 */ /* 0x002fc40007800000 */
[----:B--2---:R-:W-:-:S03]  /*6070*/  FMNMX R179, R174, R179, !PT ;  /* 0x000000b3aeb37209 */ /* 0x004fc60007800000 */
[----:B------:R-:W1:Y:S04]  /*6080*/  SHFL.BFLY PT, R3, R178, 0x2, 0x1f ;  /* 0x0c401f00b2037f89 */ /* 0x000e6800000e0000 */
[----:B------:R-:W2:Y:S01]  /*6090*/  SHFL.BFLY PT, R4, R179, 0x2, 0x1f ;  /* 0x0c401f00b3047f89 */ /* 0x000ea200000e0000 */
[----:B-1----:R-:W-:Y:S02]  /*60a0*/  FMNMX R3, R178, R3, !PT ;  /* 0x00000003b2037209 */ /* 0x002fe40007800000 */
[----:B--2---:R-:W-:Y:S02]  /*60b0*/  FMNMX R4, R179, R4, !PT ;  /* 0x00000004b3047209 */ /* 0x004fe40007800000 */
[----:B------:R-:W-:Y:S02]  /*60c0*/  FSETP.NEU.AND P2, PT, R3, -INF , PT ;  /* 0xff8000000300780b */ /* 0x000fe40003f4d000 */
[----:B------:R-:W-:-:S02]  /*60d0*/  FSETP.NEU.AND P3, PT, R4, -INF , PT ;  /* 0xff8000000400780b */ /* 0x000fc40003f6d000 */
[----:B------:R-:W-:Y:S02]  /*60e0*/  FSEL R182, R3, RZ, P2 ;  /* 0x000000ff03b67208 */ /* 0x000fe40001000000 */
[----:B------:R-:W-:-:S03]  /*60f0*/  FSEL R184, R4, RZ, P3 ;  /* 0x000000ff04b87208 */ /* 0x000fc60001800000 */
[----:B------:R-:W-:Y:S02]  /*6100*/  FADD R172, -R182, R177 ;  /* 0x000000b1b6ac7221 */ /* 0x000fe40000000100 */
[C---:B------:R-:W-:Y:S01]  /*6110*/  FADD R174, -R184.reuse, R175 ;  /* 0x000000afb8ae7221 */ /* 0x040fe20000000100 */
[----:B---3--:R-:W-:Y:S01]  /*6120*/  FMUL R180, R184, UR14 ;  /* 0x0000000eb8b47c20 */ /* 0x008fe20008400000 */
[----:B------:R-:W-:Y:S02]  /*6130*/  FMUL R172, R172, UR14 ;  /* 0x0000000eacac7c20 */ /* 0x000fe40008400000 */
[----:B------:R-:W-:Y:S01]  /*6140*/  FMUL R174, R174, UR14 ;  /* 0x0000000eaeae7c20 */ /* 0x000fe20008400000 */
[--C-:B------:R-:W-:Y:S01]  /*6150*/  FFMA R177, R26, UR14, -R180.reuse ;  /* 0x0000000e1ab17c23 */ /* 0x100fe200080008b4 */
[--C-:B------:R-:W-:Y:S01]  /*6160*/  FFMA R27, R27, UR14, -R180.reuse ;  /* 0x0000000e1b1b7c23 */ /* 0x100fe200080008b4 */
[----:B------:R-:W-:Y:S01]  /*6170*/  FSETP.GEU.AND P2, PT, R172, -126, PT ;  /* 0xc2fc0000ac00780b */ /* 0x000fe20003f4e000 */
[----:B------:R-:W-:Y:S01]  /*6180*/  FFMA R175, R30, UR14, -R180 ;  /* 0x0000000e1eaf7c23 */ /* 0x000fe200080008b4 */
[----:B------:R-:W-:-:S02]  /*6190*/  FSETP.GEU.AND P3, PT, R174, -126, PT ;  /* 0xc2fc0000ae00780b */ /* 0x000fc40003f6e000 */
[----:B------:R-:W-:Y:S02]  /*61a0*/  FSETP.GEU.AND P4, PT, R177, -126, PT ;  /* 0xc2fc0000b100780b */ /* 0x000fe40003f8e000 */
[----:B------:R-:W-:-:S07]  /*61b0*/  FSETP.GEU.AND P5, PT, R27, -126, PT ;  /* 0xc2fc00001b00780b */ /* 0x000fce0003fae000 */
[----:B------:R-:W-:Y:S02]  /*61c0*/  @!P2 FMUL R172, R172, 0.5 ;  /* 0x3f000000acaca820 */ /* 0x000fe40000400000 */
[----:B------:R-:W-:Y:S02]  /*61d0*/  @!P3 FMUL R174, R174, 0.5 ;  /* 0x3f000000aeaeb820 */ /* 0x000fe40000400000 */
[----:B------:R1:W2:Y:S01]  /*61e0*/  MUFU.EX2 R179, R172 ;  /* 0x000000ac00b37308 */ /* 0x0002a20000000800 */
[----:B------:R-:W-:-:S07]  /*61f0*/  @!P4 FMUL R177, R177, 0.5 ;  /* 0x3f000000b1b1c820 */ /* 0x000fce0000400000 */
[----:B------:R1:W3:Y:S01]  /*6200*/  MUFU.EX2 R178, R174 ;  /* 0x000000ae00b27308 */ /* 0x0002e20000000800 */
[----:B----4-:R-:W-:Y:S05]  /*6210*/  @!P6 BRA `(.L_x_31) ;  /* 0x0000005400f4e947 */ /* 0x010fea0003800000 */
.L_x_75:
[----:B------:R-:W-:Y:S05]  /*6220*/  BSYNC B0 ;  /* 0x0000000000007941 */ /* 0x000fea0003800000 */
.L_x_30:
[----:B------:R-:W-:Y:S01]  /*6230*/  FMUL R26, R182, UR14 ;  /* 0x0000000eb61a7c20 */ /* 0x000fe20008400000 */
[----:B---3--:R-:W-:Y:S01]  /*6240*/  @!P3 FMUL R178, R178, R178 ;  /* 0x000000b2b2b2b220 */ /* 0x008fe20000400000 */
[----:B------:R-:W-:Y:S01]  /*6250*/  FSETP.GEU.AND P6, PT, R175, -126, PT ;  /* 0xc2fc0000af00780b */ /* 0x000fe20003fce000 */
[----:B------:R-:W-:Y:S01]  /*6260*/  @!P5 FMUL R27, R27, 0.5 ;  /* 0x3f0000001b1bd820 */ /* 0x000fe20000400000 */
[----:B------:R-:W-:Y:S01]  /*6270*/  FFMA R24, R24, UR14, -R26 ;  /* 0x0000000e18187c23 */ /* 0x000fe2000800081a */
[----:B------:R-:W-:Y:S01]  /*6280*/  FFMA R30, R31, UR14, -R180 ;  /* 0x0000000e1f1e7c23 */ /* 0x000fe200080008b4 */
[----:B--2---:R-:W-:Y:S01]  /*6290*/  @!P2 FMUL R179, R179, R179 ;  /* 0x000000b3b3b3a220 */ /* 0x004fe20000400000 */
[----:B-1----:R1:W2:Y:S01]  /*62a0*/  MUFU.EX2 R172, R27 ;  /* 0x0000001b00ac7308 */ /* 0x0022a20000000800 */
[--C-:B------:R-:W-:Y:S01]  /*62b0*/  FFMA R174, R28, UR14, -R26.reuse ;  /* 0x0000000e1cae7c23 */ /* 0x100fe2000800081a */
[----:B------:R-:W-:Y:S01]  /*62c0*/  FSETP.GEU.AND P3, PT, R24, -126, PT ;  /* 0xc2fc00001800780b */ /* 0x000fe20003f6e000 */
[--C-:B------:R-:W-:Y:S01]  /*62d0*/  FFMA R25, R25, UR14, -R26.reuse ;  /* 0x0000000e19197c23 */ /* 0x100fe2000800081a */
[----:B------:R-:W-:Y:S01]  /*62e0*/  FSETP.GEU.AND P2, PT, R30, -126, PT ;  /* 0xc2fc00001e00780b */ /* 0x000fe20003f4e000 */
[----:B------:R-:W-:Y:S05]  /*62f0*/  WARPSYNC.ALL ;  /* 0x0000000000007948 */ /* 0x000fea0003800000 */
[--C-:B-1----:R-:W-:Y:S01]  /*6300*/  FFMA R27, R32, UR14, -R26.reuse ;  /* 0x0000000e201b7c23 */ /* 0x102fe2000800081a */
[--C-:B------:R-:W-:Y:S01]  /*6310*/  FFMA R32, R33, UR14, -R26.reuse ;  /* 0x0000000e21207c23 */ /* 0x100fe2000800081a */
[----:B------:R-:W-:Y:S01]  /*6320*/  @!P6 FMUL R175, R175, 0.5 ;  /* 0x3f000000afafe820 */ /* 0x000fe20000400000 */
[----:B------:R-:W1:Y:S01]  /*6330*/  MUFU.EX2 R177, R177 ;  /* 0x000000b100b17308 */ /* 0x000e620000000800 */
[----:B------:R-:W-:Y:S01]  /*6340*/  MOV R28, UR15 ;  /* 0x0000000f001c7c02 */ /* 0x000fe20008000f00 */
[----:B------:R-:W-:Y:S01]  /*6350*/  @!P3 FMUL R24, R24, 0.5 ;  /* 0x3f0000001818b820 */ /* 0x000fe20000400000 */
[----:B----4-:R-:W-:Y:S01]  /*6360*/  FFMA R186, R44, UR14, -R26 ;  /* 0x0000000e2cba7c23 */ /* 0x010fe2000800081a */
[----:B------:R-:W-:Y:S01]  /*6370*/  @!P2 FMUL R30, R30, 0.5 ;  /* 0x3f0000001e1ea820 */ /* 0x000fe20000400000 */
[----:B--2---:R-:W-:Y:S01]  /*6380*/  @!P5 FMUL R172, R172, R172 ;  /* 0x000000acacacd220 */ /* 0x004fe20000400000 */
[----:B------:R-:W-:Y:S01]  /*6390*/  FSETP.GEU.AND P5, PT, R174, -126, PT ;  /* 0xc2fc0000ae00780b */ /* 0x000fe20003fae000 */
[----:B------:R-:W-:Y:S01]  /*63a0*/  IMAD R28, R171, 0xa00, R28 ;  /* 0x00000a00ab1c7824 */ /* 0x000fe200078e021c */
[----:B------:R2:W3:Y:S01]  /*63b0*/  MUFU.EX2 R182, R24 ;  /* 0x0000001800b67308 */ /* 0x0004e20000000800 */
[--C-:B------:R-:W-:Y:S01]  /*63c0*/  FFMA R183, R56, UR14, -R26.reuse ;  /* 0x0000000e38b77c23 */ /* 0x100fe2000800081a */
[--C-:B------:R-:W-:Y:S01]  /*63d0*/  FFMA R36, R36, UR14, -R26.reuse ;  /* 0x0000000e24247c23 */ /* 0x100fe2000800081a */
[--C-:B------:R-:W-:Y:S01]  /*63e0*/  FFMA R37, R37, UR14, -R26.reuse ;  /* 0x0000000e25257c23 */ /* 0x100fe2000800081a */
[--C-:B------:R-:W-:Y:S01]  /*63f0*/  FFMA R44, R45, UR14, -R26.reuse ;  /* 0x0000000e2d2c7c23 */ /* 0x100fe2000800081a */
[--C-:B------:R-:W-:Y:S01]  /*6400*/  FFMA R187, R48, UR14, -R26.reuse ;  /* 0x0000000e30bb7c23 */ /* 0x100fe2000800081a */
[--C-:B------:R-:W-:Y:S01]  /*6410*/  FFMA R188, R49, UR14, -R26.reuse ;  /* 0x0000000e31bc7c23 */ /* 0x100fe2000800081a */
[----:B------:R-:W-:Y:S01]  /*6420*/  FFMA R185, R52, UR14, -R26 ;  /* 0x0000000e34b97c23 */ /* 0x000fe2000800081a */
[----:B------:R4:W5:Y:S01]  /*6430*/  MUFU.EX2 R31, R175 ;  /* 0x000000af001f7308 */ /* 0x0009620000000800 */
[----:B-1----:R-:W-:Y:S01]  /*6440*/  @!P4 FMUL R177, R177, R177 ;  /* 0x000000b1b1b1c220 */ /* 0x002fe20000400000 */
[----:B------:R-:W-:Y:S01]  /*6450*/  FSETP.GEU.AND P4, PT, R25, -126, PT ;  /* 0xc2fc00001900780b */ /* 0x000fe20003f8e000 */
[----:B------:R-:W-:Y:S01]  /*6460*/  @!P5 FMUL R174, R174, 0.5 ;  /* 0x3f000000aeaed820 */ /* 0x000fe20000400000 */
[----:B--2---:R-:W-:-:S02]  /*6470*/  VIADD R24, R28, 0x200 ;  /* 0x000002001c187836 */ /* 0x004fc40000000000 */
[--C-:B------:R-:W-:Y:S01]  /*6480*/  FFMA R184, R53, UR14, -R26.reuse ;  /* 0x0000000e35b87c23 */ /* 0x100fe2000800081a */
[--C-:B------:R-:W-:Y:S01]  /*6490*/  FFMA R56, R57, UR14, -R26.reuse ;  /* 0x0000000e39387c23 */ /* 0x100fe2000800081a */
[--C-:B------:R-:W-:Y:S01]  /*64a0*/  FFMA R60, R60, UR14, -R26.reuse ;  /* 0x0000000e3c3c7c23 */ /* 0x100fe2000800081a */
[----:B------:R-:W1:Y:S01]  /*64b0*/  MUFU.EX2 R30, R30 ;  /* 0x0000001e001e7308 */ /* 0x000e620000000800 */
[----:B---3--:R-:W-:Y:S01]  /*64c0*/  @!P3 FMUL R182, R182, R182 ;  /* 0x000000b6b6b6b220 */ /* 0x008fe20000400000 */
[----:B------:R-:W-:Y:S01]  /*64d0*/  FSETP.GEU.AND P3, PT, R32, -126, PT ;  /* 0xc2fc00002000780b */ /* 0x000fe20003f6e000 */
[----:B----4-:R-:W-:Y:S01]  /*64e0*/  FFMA R175, R29, UR14, -R26 ;  /* 0x0000000e1daf7c23 */ /* 0x010fe2000800081a */
[--C-:B------:R-:W-:Y:S01]  /*64f0*/  FFMA R29, R38, UR14, -R180.reuse ;  /* 0x0000000e261d7c23 */ /* 0x100fe200080008b4 */
[----:B------:R-:W-:Y:S01]  /*6500*/  FFMA R38, R39, UR14, -R180 ;  /* 0x0000000e27267c23 */ /* 0x000fe200080008b4 */
[--C-:B------:R-:W-:Y:S01]  /*6510*/  FFMA R39, R40, UR14, -R26.reuse ;  /* 0x0000000e28277c23 */ /* 0x100fe2000800081a */
[----:B------:R-:W-:Y:S01]  /*6520*/  @!P4 FMUL R25, R25, 0.5 ;  /* 0x3f0000001919c820 */ /* 0x000fe20000400000 */
[----:B------:R-:W-:Y:S01]  /*6530*/  MUFU.EX2 R174, R174 ;  /* 0x000000ae00ae7308 */ /* 0x000fe20000000800 */
[----:B-----5:R-:W-:Y:S01]  /*6540*/  @!P6 FMUL R31, R31, R31 ;  /* 0x0000001f1f1fe220 */ /* 0x020fe20000400000 */
[----:B------:R-:W-:Y:S01]  /*6550*/  FSETP.GEU.AND P6, PT, R175, -126, PT ;  /* 0xc2fc0000af00780b */ /* 0x000fe20003fce000 */
[--C-:B------:R-:W-:Y:S01]  /*6560*/  FFMA R40, R41, UR14, -R26.reuse ;  /* 0x0000000e29287c23 */ /* 0x100fe2000800081a */
[----:B------:R-:W-:Y:S01]  /*6570*/  R2UR UR10, R24 ;  /* 0x00000000180a72ca */ /* 0x000fe200000e0000 */
[--C-:B------:R-:W-:Y:S01]  /*6580*/  FFMA R61, R61, UR14, -R26.reuse ;  /* 0x0000000e3d3d7c23 */ /* 0x100fe2000800081a */
[--C-:B------:R-:W-:Y:S01]  /*6590*/  FFMA R64, R64, UR14, -R26.reuse ;  /* 0x0000000e40407c23 */ /* 0x100fe2000800081a */
[----:B------:R-:W-:Y:S01]  /*65a0*/  @!P3 FMUL R32, R32, 0.5 ;  /* 0x3f0000002020b820 */ /* 0x000fe20000400000 */
[----:B------:R-:W2:Y:S01]  /*65b0*/  MUFU.EX2 R181, R25 ;  /* 0x0000001900b57308 */ /* 0x000ea20000000800 */
        /* <DEDUP_REMOVED lines=8> */
[--C-:B------:R-:W-:Y:S01]  /*6640*/  FFMA R73, R73, UR14, -R26.reuse ;  /* 0x0000000e49497c23 */ /* 0x100fe2000800081a */
[--C-:B------:R-:W-:Y:S01]  /*6650*/  FFMA R76, R76, UR14, -R26.reuse ;  /* 0x0000000e4c4c7c23 */ /* 0x100fe2000800081a */
[--C-:B------:R-:W-:Y:S01]  /*6660*/  FFMA R77, R77, UR14, -R26.reuse ;  /* 0x0000000e4d4d7c23 */ /* 0x100fe2000800081a */
[--C-:B------:R-:W-:Y:S01]  /*6670*/  FFMA R80, R80, UR14, -R26.reuse ;  /* 0x0000000e50507c23 */ /* 0x100fe2000800081a */
[--C-:B------:R-:W-:Y:S01]  /*6680*/  FFMA R81, R81, UR14, -R26.reuse ;  /* 0x0000000e51517c23 */ /* 0x100fe2000800081a */
[--C-:B------:R-:W-:Y:S01]  /*6690*/  FFMA R84, R84, UR14, -R26.reuse ;  /* 0x0000000e54547c23 */ /* 0x100fe2000800081a */
[----:B------:R-:W-:Y:S01]  /*66a0*/  FFMA R85, R85, UR14, -R26 ;  /* 0x0000000e55557c23 */ /* 0x000fe2000800081a */
[----:B------:R-:W3:Y:S01]  /*66b0*/  MUFU.EX2 R175, R175 ;  /* 0x000000af00af7308 */ /* 0x000ee20000000800 */
[C---:B------:R-:W-:Y:S01]  /*66c0*/  IADD3 R24, R28.reuse, 0x400, RZ ;  /* 0x000004001c187810 */ /* 0x040fe20007ffe0ff */
[----:B------:R-:W-:Y:S01]  /*66d0*/  @!P2 FMUL R27, R27, 0.5 ;  /* 0x3f0000001b1ba820 */ /* 0x000fe20000400000 */
[----:B------:R-:W-:Y:S01]  /*66e0*/  IADD3 R26, R28, 0x600, RZ ;  /* 0x000006001c1a7810 */ /* 0x000fe20007ffe0ff */
[----:B--2---:R-:W-:Y:S01]  /*66f0*/  @!P4 FMUL R181, R181, R181 ;  /* 0x000000b5b5b5c220 */ /* 0x004fe20000400000 */
[----:B------:R-:W-:Y:S01]  /*6700*/  R2UR UR18, R24 ;  /* 0x00000000181272ca */ /* 0x000fe200000e0000 */
[----:B------:R-:W-:Y:S01]  /*6710*/  VIADD R24, R28, 0x800 ;  /* 0x000008001c187836 */ /* 0x000fe20000000000 */
[----:B------:R-:W-:Y:S01]  /*6720*/  R2UR UR26, R26 ;  /* 0x000000001a1a72ca */ /* 0x000fe200000e0000 */
[----:B------:R2:W4:Y:S01]  /*6730*/  MUFU.EX2 R33, R27 ;  /* 0x0000001b00217308 */ /* 0x0005220000000800 */
[----:B-1----:R-:W-:Y:S01]  /*6740*/  @!P3 FMUL R32, R32, R32 ;  /* 0x000000202020b220 */ /* 0x002fe20000400000 */
[----:B------:R-:W-:Y:S01]  /*6750*/  FSETP.GEU.AND P3, PT, R29, -126, PT ;  /* 0xc2fc00001d00780b */ /* 0x000fe20003f6e000 */
[----:B------:R-:W-:Y:S01]  /*6760*/  @!P5 FMUL R174, R174, R174 ;  /* 0x000000aeaeaed220 */ /* 0x000fe20000400000 */
[----:B------:R-:W-:Y:S01]  /*6770*/  IADD3 R26, R28, 0x40, RZ ;  /* 0x000000401c1a7810 */ /* 0x000fe20007ffe0ff */
[-C--:B------:R-:W-:Y:S01]  /*6780*/  FMUL R152, R152, R179.reuse ;  /* 0x000000b398987220 */ /* 0x080fe20000400000 */
[----:B------:R-:W-:Y:S01]  /*6790*/  R2UR UR34, R24 ;  /* 0x00000000182272ca */ /* 0x000fe200000e0000 */
[----:B------:R-:W-:Y:S01]  /*67a0*/  FMUL R153, R153, R179 ;  /* 0x000000b399997220 */ /* 0x000fe20000400000 */
[----:B------:R-:W-:Y:S01]  /*67b0*/  R2UR UR38, R26 ;  /* 0x000000001a2672ca */ /* 0x000fe200000e0000 */
[----:B---3--:R-:W-:Y:S01]  /*67c0*/  @!P6 FMUL R175, R175, R175 ;  /* 0x000000afafafe220 */ /* 0x008fe20000400000 */
[----:B------:R-:W-:Y:S01]  /*67d0*/  MOV R25, 0x80000020 ;  /* 0x8000002000197802 */ /* 0x000fe20000000f00 */
[-C--:B------:R-:W-:Y:S01]  /*67e0*/  FMUL R156, R156, R179.reuse ;  /* 0x000000b39c9c7220 */ /* 0x080fe20000400000 */
[----:B--2---:R-:W-:Y:S01]  /*67f0*/  MOV R27, 0x80000020 ;  /* 0x80000020001b7802 */ /* 0x004fe20000000f00 */
[-C--:B------:R-:W-:Y:S01]  /*6800*/  FMUL R157, R157, R179.reuse ;  /* 0x000000b39d9d7220 */ /* 0x080fe20000400000 */
[C---:B------:R-:W-:Y:S01]  /*6810*/  IADD3 R24, R28.reuse, 0x240, RZ ;  /* 0x000002401c187810 */ /* 0x040fe20007ffe0ff */
[----:B------:R-:W-:Y:S01]  /*6820*/  @!P3 FMUL R29, R29, 0.5 ;  /* 0x3f0000001d1db820 */ /* 0x000fe20000400000 */
[----:B------:R-:W-:Y:S01]  /*6830*/  IADD3 R26, R28, 0x440, RZ ;  /* 0x000004401c1a7810 */ /* 0x000fe20007ffe0ff */
[-C--:B------:R-:W-:Y:S01]  /*6840*/  FMUL R160, R160, R179.reuse ;  /* 0x000000b3a0a07220 */ /* 0x080fe20000400000 */
[----:B------:R-:W-:Y:S01]  /*6850*/  R2UR UR6, R28 ;  /* 0x000000001c0672ca */ /* 0x000fe200000e0000 */
[----:B------:R1:W2:Y:S01]  /*6860*/  MUFU.EX2 R41, R29 ;  /* 0x0000001d00297308 */ /* 0x0002a20000000800 */
[-C--:B------:R-:W-:Y:S01]  /*6870*/  FMUL R161, R161, R179.reuse ;  /* 0x000000b3a1a17220 */ /* 0x080fe20000400000 */
[-C--:B------:R-:W-:Y:S01]  /*6880*/  FMUL R164, R164, R179.reuse ;  /* 0x000000b3a4a47220 */ /* 0x080fe20000400000 */
[-C--:B------:R-:W-:Y:S01]  /*6890*/  FMUL R165, R165, R179.reuse ;  /* 0x000000b3a5a57220 */ /* 0x080fe20000400000 */
[-C--:B------:R-:W-:Y:S01]  /*68a0*/  FMUL R154, R154, R178.reuse ;  /* 0x000000b29a9a7220 */ /* 0x080fe20000400000 */
[-C--:B------:R-:W-:Y:S01]  /*68b0*/  FMUL R155, R155, R178.reuse ;  /* 0x000000b29b9b7220 */ /* 0x080fe20000400000 */
[-C--:B------:R-:W-:Y:S01]  /*68c0*/  FMUL R158, R158, R178.reuse ;  /* 0x000000b29e9e7220 */ /* 0x080fe20000400000 */
[-C--:B------:R-:W-:Y:S01]  /*68d0*/  FMUL R159, R159, R178.reuse ;  /* 0x000000b29f9f7220 */ /* 0x080fe20000400000 */
[-C--:B------:R-:W-:Y:S01]  /*68e0*/  FMUL R162, R162, R178.reuse ;  /* 0x000000b2a2a27220 */ /* 0x080fe20000400000 */
[----:B-1----:R-:W-:Y:S01]  /*68f0*/  MOV R29, 0x80000020 ;  /* 0x80000020001d7802 */ /* 0x002fe20000000f00 */
[-C--:B------:R-:W-:Y:S01]  /*6900*/  FMUL R163, R163, R178.reuse ;  /* 0x000000b2a3a37220 */ /* 0x080fe20000400000 */
[-C--:B------:R-:W-:Y:S01]  /*6910*/  FMUL R166, R166, R178.reuse ;  /* 0x000000b2a6a67220 */ /* 0x080fe20000400000 */
[-C--:B------:R-:W-:Y:S01]  /*6920*/  FMUL R167, R167, R178.reuse ;  /* 0x000000b2a7a77220 */ /* 0x080fe20000400000 */
[----:B------:R-:W-:Y:S01]  /*6930*/  R2UR UR7, R29 ;  /* 0x000000001d0772ca */ /* 0x000fe200000e0000 */
        /* <DEDUP_REMOVED lines=14> */
[----:B------:R-:W-:Y:S01]  /*6a20*/  FMUL R149, R149, R179 ;  /* 0x000000b395957220 */ /* 0x000fe20000400000 */
[----:B------:R-:W-:Y:S01]  /*6a30*/  R2UR UR46, R26 ;  /* 0x000000001a2e72ca */ /* 0x000fe200000e0000 */
[-C--:B------:R-:W-:Y:S01]  /*6a40*/  FMUL R138, R138, R178.reuse ;  /* 0x000000b28a8a7220 */ /* 0x080fe20000400000 */
[----:B------:R-:W-:Y:S01]  /*6a50*/  R2UR UR47, R27 ;  /* 0x000000001b2f72ca */ /* 0x000fe200000e0000 */
[-C--:B------:R-:W-:Y:S01]  /*6a60*/  FMUL R139, R139, R178.reuse ;  /* 0x000000b28b8b7220 */ /* 0x080fe20000400000 */
[----:B------:R-:W-:Y:S01]  /*6a70*/  F2FP.F16.F32.PACK_AB R25, R172, R177 ;  /* 0x000000b1ac19723e */ /* 0x000fe200000000ff */
[-C--:B------:R-:W-:Y:S01]  /*6a80*/  FMUL R142, R142, R178.reuse ;  /* 0x000000b28e8e7220 */ /* 0x080fe20000400000 */
[----:B------:R-:W-:Y:S01]  /*6a90*/  F2FP.F16.F32.PACK_AB R27, R30, R31 ;  /* 0x0000001f1e1b723e */ /* 0x000fe200000000ff */
[----:B------:R-:W-:Y:S01]  /*6aa0*/  FMUL R143, R143, R178 ;  /* 0x000000b28f8f7220 */ /* 0x000fe20000400000 */
[----:B------:R-:W-:Y:S01]  /*6ab0*/  F2FP.F16.F32.PACK_AB R24, R181, R182 ;  /* 0x000000b6b518723e */ /* 0x000fe200000000ff */
[----:B------:R-:W-:Y:S01]  /*6ac0*/  FMUL R146, R146, R178 ;  /* 0x000000b292927220 */ /* 0x000fe20000400000 */
[----:B------:R-:W-:Y:S01]  /*6ad0*/  F2FP.F16.F32.PACK_AB R26, R175, R174 ;  /* 0x000000aeaf1a723e */ /* 0x000fe200000000ff */
[-C--:B------:R-:W-:Y:S01]  /*6ae0*/  FMUL R147, R147, R178.reuse ;  /* 0x000000b293937220 */ /* 0x080fe20000400000 */
[-C--:B------:R-:W-:Y:S01]  /*6af0*/  FMUL R150, R150, R178.reuse ;  /* 0x000000b296967220 */ /* 0x080fe20000400000 */
[-C--:B------:R-:W-:Y:S01]  /*6b00*/  FMUL R151, R151, R178.reuse ;  /* 0x000000b297977220 */ /* 0x080fe20000400000 */
[----:B------:R-:W-:Y:S01]  /*6b10*/  WARPGROUP.ARRIVE ;  /* 0x00000000000079c5 */ /* 0x000fe20000000000 */
[-C--:B------:R-:W-:Y:S01]  /*6b20*/  FMUL R120, R120, R179.reuse ;  /* 0x000000b378787220 */ /* 0x080fe20000400000 */
[-C--:B------:R-:W-:Y:S01]  /*6b30*/  FMUL R121, R121, R179.reuse ;  /* 0x000000b379797220 */ /* 0x080fe20000400000 */
[-C--:B------:R-:W-:Y:S01]  /*6b40*/  FMUL R124, R124, R179.reuse ;  /* 0x000000b37c7c7220 */ /* 0x080fe20000400000 */
[-C--:B------:R-:W-:Y:S01]  /*6b50*/  FMUL R125, R125, R179.reuse ;  /* 0x000000b37d7d7220 */ /* 0x080fe20000400000 */
[-C--:B------:R-:W-:Y:S01]  /*6b60*/  FMUL R128, R128, R179.reuse ;  /* 0x000000b380807220 */ /* 0x080fe20000400000 */
[----:B------:R-:W-:Y:S01]  /*6b70*/  HGMMA.64x32x16.F32 R152, R24, gdesc[UR4].tnspB, R152, gsb0 ;  /* 0x4060000418987df0 */ /* 0x000fe20008000898 */
        /* <DEDUP_REMOVED lines=27> */
[--C-:B------:R-:W-:Y:S01]  /*6d30*/  FFMA R34, R34, UR14, -R180.reuse ;  /* 0x0000000e22227c23 */ /* 0x100fe200080008b4 */
[-C--:B------:R-:W-:Y:S01]  /*6d40*/  FMUL R88, R88, R179.reuse ;  /* 0x000000b358587220 */ /* 0x080fe20000400000 */
[-C--:B------:R-:W-:Y:S01]  /*6d50*/  FMUL R89, R89, R179.reuse ;  /* 0x000000b359597220 */ /* 0x080fe20000400000 */
[-C--:B------:R-:W-:Y:S01]  /*6d60*/  FMUL R92, R92, R179.reuse ;  /* 0x000000b35c5c7220 */ /* 0x080fe20000400000 */
[-C--:B------:R-:W-:Y:S01]  /*6d70*/  FMUL R93, R93, R179.reuse ;  /* 0x000000b35d5d7220 */ /* 0x080fe20000400000 */
[----:B------:R-:W-:Y:S01]  /*6d80*/  FSETP.GEU.AND P4, PT, R34, -126, PT ;  /* 0xc2fc00002200780b */ /* 0x000fe20003f8e000 */
[-C--:B------:R-:W-:Y:S01]  /*6d90*/  FMUL R96, R96, R179.reuse ;  /* 0x000000b360607220 */ /* 0x080fe20000400000 */
[-C--:B------:R-:W-:Y:S01]  /*6da0*/  FMUL R97, R97, R179.reuse ;  /* 0x000000b361617220 */ /* 0x080fe20000400000 */
[-C--:B------:R-:W-:Y:S01]  /*6db0*/  FMUL R100, R100, R179.reuse ;  /* 0x000000b364647220 */ /* 0x080fe20000400000 */
[----:B------:R-:W-:Y:S01]  /*6dc0*/  FMUL R101, R101, R179 ;  /* 0x000000b365657220 */ /* 0x000fe20000400000 */
[-C--:B------:R-:W-:Y:S01]  /*6dd0*/  FMUL R90, R90, R178.reuse ;  /* 0x000000b25a5a7220 */ /* 0x080fe20000400000 */
[-C--:B------:R-:W-:Y:S01]  /*6de0*/  FMUL R91, R91, R178.reuse ;  /* 0x000000b25b5b7220 */ /* 0x080fe20000400000 */
[-C--:B------:R-:W-:Y:S01]  /*6df0*/  FMUL R94, R94, R178.reuse ;  /* 0x000000b25e5e7220 */ /* 0x080fe20000400000 */
[-C--:B------:R-:W-:Y:S01]  /*6e00*/  FMUL R95, R95, R178.reuse ;  /* 0x000000b25f5f7220 */ /* 0x080fe20000400000 */
[-C--:B------:R-:W-:Y:S01]  /*6e10*/  FMUL R98, R98, R178.reuse ;  /* 0x000000b262627220 */ /* 0x080fe20000400000 */
[-C--:B------:R-:W-:Y:S01]  /*6e20*/  FMUL R99, R99, R178.reuse ;  /* 0x000000b263637220 */ /* 0x080fe20000400000 */
[-C--:B------:R-:W-:Y:S01]  /*6e30*/  FMUL R102, R102, R178.reuse ;  /* 0x000000b266667220 */ /* 0x080fe20000400000 */
[----:B------:R-:W-:Y:S01]  /*6e40*/  FMUL R103, R103, R178 ;  /* 0x000000b267677220 */ /* 0x000fe20000400000 */
[----:B------:R-:W-:Y:S01]  /*6e50*/  @!P4 FMUL R34, R34, 0.5 ;  /* 0x3f0000002222c820 */ /* 0x000fe20000400000 */
[----:B------:R-:W-:Y:S01]  /*6e60*/  FFMA R35, R35, UR14, -R180 ;  /* 0x0000000e23237c23 */ /* 0x000fe200080008b4 */
[----:B----4-:R-:W-:Y:S01]  /*6e70*/  @!P2 FMUL R33, R33, R33 ;  /* 0x000000212121a220 */ /* 0x010fe20000400000 */
[----:B------:R-:W-:Y:S01]  /*6e80*/  FSETP.GEU.AND P6, PT, R36, -126, PT ;  /* 0xc2fc00002400780b */ /* 0x000fe20003fce000 */
[----:B------:R-:W-:-:S02]  /*6e90*/  WARPGROUP.DEPBAR.LE gsb0, 0x0 ;  /* 0x00008000000079c5 */ /* 0x000fc40000010000 */
[----:B------:R-:W-:Y:S01]  /*6ea0*/  WARPGROUP.ARRIVE ;  /* 0x00000000000079c5 */ /* 0x000fe20000000000 */
[----:B------:R-:W1:Y:S01]  /*6eb0*/  MUFU.EX2 R34, R34 ;  /* 0x0000002200227308 */ /* 0x000e620000000800 */
[----:B------:R-:W-:Y:S01]  /*6ec0*/  FSETP.GEU.AND P5, PT, R35, -126, PT ;  /* 0xc2fc00002300780b */ /* 0x000fe20003fae000 */
[----:B--2---:R-:W-:Y:S01]  /*6ed0*/  @!P3 FMUL R41, R41, R41 ;  /* 0x000000292929b220 */ /* 0x004fe20000400000 */
[----:B------:R-:W-:Y:S01]  /*6ee0*/  FSETP.GEU.AND P2, PT, R37, -126, PT ;  /* 0xc2fc00002500780b */ /* 0x000fe20003f4e000 */
[--C-:B------:R-:W-:Y:S01]  /*6ef0*/  FFMA R48, R46, UR14, -R180.reuse ;  /* 0x0000000e2e307c23 */ /* 0x100fe200080008b4 */
[----:B------:R-:W-:Y:S01]  /*6f00*/  HGMMA.64x32x16.F32 R136, R24, gdesc[UR8].tnspB, R136, gsb0 ;  /* 0x4060000818887df0 */ /* 0x000fe20008000888 */
[--C-:B------:R-:W-:Y:S01]  /*6f10*/  FFMA R49, R47, UR14, -R180.reuse ;  /* 0x0000000e2f317c23 */ /* 0x100fe200080008b4 */
[----:B------:R-:W-:Y:S01]  /*6f20*/  VIADD R46, R28, 0x640 ;  /* 0x000006401c2e7836 */ /* 0x000fe20000000000 */
[----:B------:R-:W-:Y:S01]  /*6f30*/  MOV R47, 0x80000020 ;  /* 0x80000020002f7802 */ /* 0x000fe20000000f00 */
[----:B------:R-:W-:Y:S01]  /*6f40*/  @!P6 FMUL R36, R36, 0.5 ;  /* 0x3f0000002424e820 */ /* 0x000fe20000400000 */
[----:B------:R-:W-:Y:S01]  /*6f50*/  IADD3 R52, R28, 0x840, RZ ;  /* 0x000008401c347810 */ /* 0x000fe20007ffe0ff */
[--C-:B------:R-:W-:Y:S01]  /*6f60*/  FFMA R45, R42, UR14, -R180.reuse ;  /* 0x0000000e2a2d7c23 */ /* 0x100fe200080008b4 */
[----:B------:R-:W-:Y:S01]  /*6f70*/  R2UR UR50, R46 ;  /* 0x000000002e3272ca */ /* 0x000fe200000e0000 */
[--C-:B------:R-:W-:Y:S01]  /*6f80*/  FFMA R42, R43, UR14, -R180.reuse ;  /* 0x0000000e2b2a7c23 */ /* 0x100fe200080008b4 */
[----:B------:R-:W-:Y:S01]  /*6f90*/  @!P5 FMUL R35, R35, 0.5 ;  /* 0x3f0000002323d820 */ /* 0x000fe20000400000 */
[----:B------:R-:W2:Y:S01]  /*6fa0*/  MUFU.EX2 R36, R36 ;  /* 0x0000002400247308 */ /* 0x000ea20000000800 */
[----:B------:R-:W-:Y:S01]  /*6fb0*/  @!P2 FMUL R37, R37, 0.5 ;  /* 0x3f0000002525a820 */ /* 0x000fe20000400000 */
[----:B-1----:R-:W-:Y:S01]  /*6fc0*/  @!P4 FMUL R34, R34, R34 ;  /* 0x000000222222c220 */ /* 0x002fe20000400000 */
[----:B------:R-:W-:Y:S01]  /*6fd0*/  FSETP.GEU.AND P4, PT, R38, -126, PT ;  /* 0xc2fc00002600780b */ /* 0x000fe20003f8e000 */
[--C-:B------:R-:W-:Y:S01]  /*6fe0*/  FFMA R57, R50, UR14, -R180.reuse ;  /* 0x0000000e32397c23 */ /* 0x100fe200080008b4 */
[----:B------:R-:W-:Y:S01]  /*6ff0*/  R2UR UR51, R47 ;  /* 0x000000002f3372ca */ /* 0x000fe200000e0000 */
[--C-:B------:R-:W-:Y:S01]  /*7000*/  FFMA R50, R51, UR14, -R180.reuse ;  /* 0x0000000e33327c23 */ /* 0x100fe200080008b4 */
[----:B------:R-:W-:Y:S01]  /*7010*/  MOV R53, 0x80000020 ;  /* 0x8000002000357802 */ /* 0x000fe20000000f00 */
[----:B------:R-:W1:Y:S01]  /*7020*/  MUFU.EX2 R35, R35 ;  /* 0x0000002300237308 */ /* 0x000e620000000800 */
[----:B------:R-:W-:Y:S01]  /*7030*/  R2UR UR6, R52 ;  /* 0x00000000340672ca */ /* 0x000fe200000e0000 */
[--C-:B------:R-:W-:Y:S01]  /*7040*/  FFMA R189, R62, UR14, -R180.reuse ;  /* 0x0000000e3ebd7c23 */ /* 0x100fe200080008b4 */
[----:B------:R-:W-:Y:S01]  /*7050*/  R2UR UR7, R53 ;  /* 0x00000000350772ca */ /* 0x000fe200000e0000 */
[--C-:B------:R-:W-:Y:S01]  /*7060*/  FFMA R53, R54, UR14, -R180.reuse ;  /* 0x0000000e36357c23 */ /* 0x100fe200080008b4 */
[----:B------:R-:W-:Y:S01]  /*7070*/  FSETP.GEU.AND P3, PT, R42, -126, PT ;  /* 0xc2fc00002a00780b */ /* 0x000fe20003f6e000 */
[----:B------:R-:W-:Y:S01]  /*7080*/  FFMA R54, R55, UR14, -R180 ;  /* 0x0000000e37367c23 */ /* 0x000fe200080008b4 */
[----:B------:R-:W-:-:S02]  /*7090*/  VIADD R62, R28, 0x8c0 ;  /* 0x000008c01c3e7836 */ /* 0x000fc40000000000 */
[----:B------:R-:W-:Y:S01]  /*70a0*/  @!P4 FMUL R38, R38, 0.5 ;  /* 0x3f0000002626c820 */ /* 0x000fe20000400000 */
[----:B------:R-:W3:Y:S01]  /*70b0*/  MUFU.EX2 R37, R37 ;  /* 0x0000002500257308 */ /* 0x000ee20000000800 */
[----:B--2---:R-:W-:Y:S01]  /*70c0*/  @!P6 FMUL R36, R36, R36 ;  /* 0x000000242424e220 */ /* 0x004fe20000400000 */
[----:B------:R-:W-:Y:S01]  /*70d0*/  FSETP.GEU.AND P6, PT, R40, -126, PT ;  /* 0xc2fc00002800780b */ /* 0x000fe20003fce000 */
[----:B------:R-:W-:Y:S01]  /*70e0*/  FFMA R173, R178, R173, R177 ;  /* 0x000000adb2ad7223 */ /* 0x000fe200000000b1 */
[----:B------:R-:W-:Y:S01]  /*70f0*/  FFMA R66, R66, UR14, -R180 ;  /* 0x0000000e42427c23 */ /* 0x000fe200080008b4 */
[----:B------:R-:W-:Y:S01]  /*7100*/  FFMA R176, R179, R176, R182 ;  /* 0x000000b0b3b07223 */ /* 0x000fe200000000b6 */
[----:B------:R-:W-:Y:S01]  /*7110*/  FFMA R70, R70, UR14, -R180 ;  /* 0x0000000e46467c23 */ /* 0x000fe200080008b4 */
[----:B------:R-:W-:Y:S01]  /*7120*/  FADD R172, R173, R172 ;  /* 0x000000acadac7221 */ /* 0x000fe20000000000 */
[----:B------:R-:W2:Y:S01]  /*7130*/  MUFU.EX2 R38, R38 ;  /* 0x0000002600267308 */ /* 0x000ea20000000800 */
[----:B-1----:R-:W-:Y:S01]  /*7140*/  @!P5 FMUL R35, R35, R35 ;  /* 0x000000232323d220 */ /* 0x002fe20000400000 */
[----:B------:R-:W-:Y:S01]  /*7150*/  FSETP.GEU.AND P5, PT, R39, -126, PT ;  /* 0xc2fc00002700780b */ /* 0x000fe20003fae000 */
[----:B------:R-:W-:Y:S01]  /*7160*/  @!P3 FMUL R42, R42, 0.5 ;  /* 0x3f0000002a2ab820 */ /* 0x000fe20000400000 */
[----:B------:R-:W-:Y:S01]  /*7170*/  FADD R31, R172, R31 ;  /* 0x0000001fac1f7221 */ /* 0x000fe20000000000 */
[----:B------:R-:W-:Y:S01]  /*7180*/  FADD R181, R176, R181 ;  /* 0x000000b5b0b57221 */ /* 0x000fe20000000000 */
[--C-:B------:R-:W-:Y:S01]  /*7190*/  FFMA R71, R71, UR14, -R180.reuse ;  /* 0x0000000e47477c23 */ /* 0x100fe200080008b4 */
[----:B------:R-:W-:Y:S01]  /*71a0*/  @!P6 FMUL R40, R40, 0.5 ;  /* 0x3f0000002828e820 */ /* 0x000fe20000400000 */
[----:B------:R-:W-:Y:S01]  /*71b0*/  FFMA R67, R67, UR14, -R180 ;  /* 0x0000000e43437c23 */ /* 0x000fe200080008b4 */
[----:B---3--:R-:W-:Y:S01]  /*71c0*/  @!P2 FMUL R37, R37, R37 ;  /* 0x000000252525a220 */ /* 0x008fe20000400000 */
[----:B------:R-:W-:Y:S01]  /*71d0*/  FSETP.GEU.AND P2, PT, R45, -126, PT ;  /* 0xc2fc00002d00780b */ /* 0x000fe20003f4e000 */
[----:B------:R-:W1:Y:S01]  /*71e0*/  MUFU.EX2 R42, R42 ;  /* 0x0000002a002a7308 */ /* 0x000e620000000800 */
[----:B------:R-:W-:Y:S01]  /*71f0*/  FADD R174, R181, R174 ;  /* 0x000000aeb5ae7221 */ /* 0x000fe20000000000 */
[--C-:B------:R-:W-:Y:S01]  /*7200*/  FFMA R74, R74, UR14, -R180.reuse ;  /* 0x0000000e4a4a7c23 */ /* 0x100fe200080008b4 */
[----:B------:R-:W-:Y:S01]  /*7210*/  FFMA R75, R75, UR14, -R180 ;  /* 0x0000000e4b4b7c23 */ /* 0x000fe200080008b4 */
[----:B------:R-:W-:-:S02]  /*7220*/  WARPGROUP.DEPBAR.LE gsb0, 0x0 ;  /* 0x00008000000079c5 */ /* 0x000fc40000010000 */
[----:B------:R-:W-:Y:S01]  /*7230*/  WARPGROUP.ARRIVE ;  /* 0x00000000000079c5 */ /* 0x000fe20000000000 */
[----:B--2---:R-:W-:Y:S01]  /*7240*/  @!P4 FMUL R38, R38, R38 ;  /* 0x000000262626c220 */ /* 0x004fe20000400000 */
[----:B------:R-:W-:Y:S01]  /*7250*/  @!P5 FMUL R39, R39, 0.5 ;  /* 0x3f0000002727d820 */ /* 0x000fe20000400000 */
[----:B------:R-:W2:Y:S01]  /*7260*/  MUFU.EX2 R40, R40 ;  /* 0x0000002800287308 */ /* 0x000ea20000000800 */
[----:B------:R-:W-:Y:S01]  /*7270*/  FSETP.GEU.AND P4, PT, R186, -126, PT ;  /* 0xc2fc0000ba00780b */ /* 0x000fe20003f8e000 */
[----:B------:R-:W-:Y:S01]  /*7280*/  FADD R174, R174, R175 ;  /* 0x000000afaeae7221 */ /* 0x000fe20000000000 */
[----:B------:R-:W-:Y:S01]  /*7290*/  HGMMA.64x32x16.F32 R120, R24, gdesc[UR16].tnspB, R120, gsb0 ;  /* 0x4060001018787df0 */ /* 0x000fe20008000878 */
[----:B------:R-:W-:Y:S01]  /*72a0*/  @!P2 FMUL R45, R45, 0.5 ;  /* 0x3f0000002d2da820 */ /* 0x000fe20000400000 */
[--C-:B------:R-:W-:Y:S01]  /*72b0*/  FFMA R79, R79, UR14, -R180.reuse ;  /* 0x0000000e4f4f7c23 */ /* 0x100fe200080008b4 */
[--C-:B------:R-:W-:Y:S01]  /*72c0*/  FFMA R78, R78, UR14, -R180.reuse ;  /* 0x0000000e4e4e7c23 */ /* 0x100fe200080008b4 */
[--C-:B------:R-:W-:Y:S01]  /*72d0*/  FFMA R82, R82, UR14, -R180.reuse ;  /* 0x0000000e52527c23 */ /* 0x100fe200080008b4 */
[----:B------:R-:W3:Y:S01]  /*72e0*/  MUFU.EX2 R39, R39 ;  /* 0x0000002700277308 */ /* 0x000ee20000000800 */
[----:B-1----:R-:W-:Y:S01]  /*72f0*/  @!P3 FMUL R42, R42, R42 ;  /* 0x0000002a2a2ab220 */ /* 0x002fe20000400000 */
[----:B------:R-:W-:Y:S01]  /*7300*/  FSETP.GEU.AND P3, PT, R187, -126, PT ;  /* 0xc2fc0000bb00780b */ /* 0x000fe20003f6e000 */
[--C-:B------:R-:W-:Y:S01]  /*7310*/  FFMA R83, R83, UR14, -R180.reuse ;  /* 0x0000000e53537c23 */ /* 0x100fe200080008b4 */
[--C-:B------:R-:W-:Y:S01]  /*7320*/  FFMA R87, R87, UR14, -R180.reuse ;  /* 0x0000000e57577c23 */ /* 0x100fe200080008b4 */
[----:B------:R-:W-:Y:S01]  /*7330*/  FFMA R86, R86, UR14, -R180 ;  /* 0x0000000e56567c23 */ /* 0x000fe200080008b4 */
[----:B------:R-:W-:Y:S01]  /*7340*/  @!P4 FMUL R186, R186, 0.5 ;  /* 0x3f000000babac820 */ /* 0x000fe20000400000 */
[----:B------:R-:W-:Y:S01]  /*7350*/  IADD3 R168, R168, 0x1, RZ ;  /* 0x00000001a8a87810 */ /* 0x000fe20007ffe0ff */
[----:B------:R-:W1:Y:S01]  /*7360*/  MUFU.EX2 R29, R45 ;  /* 0x0000002d001d7308 */ /* 0x000e620000000800 */
[----:B--2---:R-:W-:Y:S01]  /*7370*/  @!P6 FMUL R40, R40, R40 ;  /* 0x000000282828e220 */ /* 0x004fe20000400000 */
[----:B------:R-:W-:-:S05]  /*7380*/  FSETP.GEU.AND P6, PT, R48, -126, PT ;  /* 0xc2fc00003000780b */ /* 0x000fca0003fce000 */
[----:B------:R-:W-:Y:S01]  /*7390*/  @!P3 FMUL R187, R187, 0.5 ;  /* 0x3f000000bbbbb820 */ /* 0x000fe20000400000 */
[----:B------:R2:W4:Y:S01]  /*73a0*/  MUFU.EX2 R43, R186 ;  /* 0x000000ba002b7308 */ /* 0x0005220000000800 */
[----:B---3--:R-:W-:Y:S01]  /*73b0*/  @!P5 FMUL R39, R39, R39 ;  /* 0x000000272727d220 */ /* 0x008fe20000400000 */
[----:B------:R-:W-:-:S05]  /*73c0*/  FSETP.GEU.AND P5, PT, R44, -126, PT ;  /* 0xc2fc00002c00780b */ /* 0x000fca0003fae000 */
[----:B------:R-:W-:Y:S01]  /*73d0*/  @!P6 FMUL R48, R48, 0.5 ;  /* 0x3f0000003030e820 */ /* 0x000fe20000400000 */
[----:B------:R3:W5:Y:S01]  /*73e0*/  MUFU.EX2 R47, R187 ;  /* 0x000000bb002f7308 */ /* 0x0007620000000800 */
[----:B-1----:R-:W-:Y:S01]  /*73f0*/  @!P2 FMUL R29, R29, R29 ;  /* 0x0000001d1d1da220 */ /* 0x002fe20000400000 */
[----:B------:R-:W-:Y:S01]  /*7400*/  FSETP.GEU.AND P2, PT, R49, -126, PT ;  /* 0xc2fc00003100780b */ /* 0x000fe20003f4e000 */
[----:B--2---:R-:W-:Y:S01]  /*7410*/  FFMA R186, R58, UR14, -R180 ;  /* 0x0000000e3aba7c23 */ /* 0x004fe200080008b4 */
[----:B------:R-:W-:-:S03]  /*7420*/  IADD3 R58, R28, 0x680, RZ ;  /* 0x000006801c3a7810 */ /* 0x000fc60007ffe0ff */
[----:B------:R-:W-:Y:S01]  /*7430*/  @!P5 FMUL R44, R44, 0.5 ;  /* 0x3f0000002c2cd820 */ /* 0x000fe20000400000 */
[----:B------:R-:W1:Y:S01]  /*7440*/  MUFU.EX2 R45, R48 ;  /* 0x00000030002d7308 */ /* 0x000e620000000800 */
[----:B----4-:R-:W-:Y:S01]  /*7450*/  @!P4 FMUL R43, R43, R43 ;  /* 0x0000002b2b2bc220 */ /* 0x010fe20000400000 */
[----:B---3--:R-:W-:Y:S01]  /*7460*/  FFMA R187, R59, UR14, -R180 ;  /* 0x0000000e3bbb7c23 */ /* 0x008fe200080008b4 */
[----:B------:R-:W-:Y:S02]  /*7470*/  MOV R59, 0x80000020 ;  /* 0x80000020003b7802 */ /* 0x000fe40000000f00 */
[----:B------:R-:W-:Y:S02]  /*7480*/  FSETP.GEU.AND P4, PT, R188, -126, PT ;  /* 0xc2fc0000bc00780b */ /* 0x000fe40003f8e000 */
[----:B------:R-:W-:Y:S01]  /*7490*/  @!P2 FMUL R49, R49, 0.5 ;  /* 0x3f0000003131a820 */ /* 0x000fe20000400000 */
[----:B------:R-:W2:Y:S01]  /*74a0*/  MUFU.EX2 R44, R44 ;  /* 0x0000002c002c7308 */ /* 0x000ea20000000800 */
[----:B-----5:R-:W-:Y:S01]  /*74b0*/  @!P3 FMUL R47, R47, R47 ;  /* 0x0000002f2f2fb220 */ /* 0x020fe20000400000 */
[----:B------:R-:W-:Y:S01]  /*74c0*/  FSETP.GEU.AND P3, PT, R184, -126, PT ;  /* 0xc2fc0000b800780b */ /* 0x000fe20003f6e000 */
[----:B------:R-:W-:-:S02]  /*74d0*/  WARPGROUP.DEPBAR.LE gsb0, 0x0 ;  /* 0x00008000000079c5 */ /* 0x000fc40000010000 */
[----:B------:R-:W-:-:S03]  /*74e0*/  WARPGROUP.ARRIVE ;  /* 0x00000000000079c5 */ /* 0x000fc60000000000 */
[----:B------:R-:W3:Y:S01]  /*74f0*/  MUFU.EX2 R46, R49 ;  /* 0x00000031002e7308 */ /* 0x000ee20000000800 */
[----:B-1----:R-:W-:Y:S01]  /*7500*/  @!P6 FMUL R45, R45, R45 ;  /* 0x0000002d2d2de220 */ /* 0x002fe20000400000 */
[----:B------:R-:W-:Y:S01]  /*7510*/  @!P4 FMUL R188, R188, 0.5 ;  /* 0x3f000000bcbcc820 */ /* 0x000fe20000400000 */
[----:B------:R-:W-:Y:S01]  /*7520*/  FSETP.GEU.AND P6, PT, R50, -126, PT ;  /* 0xc2fc00003200780b */ /* 0x000fe20003fce000 */
[----:B------:R-:W-:Y:S01]  /*7530*/  HGMMA.64x32x16.F32 R104, R24, gdesc[UR24].tnspB, R104, gsb0 ;  /* 0x4060001818687df0 */ /* 0x000fe20008000868 */
[----:B------:R-:W-:Y:S02]  /*7540*/  R2UR UR26, R58 ;  /* 0x000000003a1a72ca */ /* 0x000fe400000e0000 */
[----:B------:R-:W-:Y:S01]  /*7550*/  @!P3 FMUL R184, R184, 0.5 ;  /* 0x3f000000b8b8b820 */ /* 0x000fe20000400000 */
[----:B------:R-:W-:Y:S01]  /*7560*/  R2UR UR27, R59 ;  /* 0x000000003b1b72ca */ /* 0x000fe200000e0000 */
[----:B--2---:R-:W-:Y:S01]  /*7570*/  @!P5 FMUL R44, R44, R44 ;  /* 0x0000002c2c2cd220 */ /* 0x004fe20000400000 */
[----:B------:R-:W-:Y:S01]  /*7580*/  FSETP.GEU.AND P5, PT, R57, -126, PT ;  /* 0xc2fc00003900780b */ /* 0x000fe20003fae000 */
[----:B------:R1:W2:Y:S01]  /*7590*/  MUFU.EX2 R48, R188 ;  /* 0x000000bc00307308 */ /* 0x0002a20000000800 */
[----:B------:R-:W-:-:S04]  /*75a0*/  FADD R59, R31, R30 ;  /* 0x0000001e1f3b7221 */ /* 0x000fc80000000000 */
[----:B------:R-:W-:Y:S01]  /*75b0*/  @!P6 FMUL R50, R50, 0.5 ;  /* 0x3f0000003232e820 */ /* 0x000fe20000400000 */
[----:B---3--:R-:W-:Y:S01]  /*75c0*/  @!P2 FMUL R46, R46, R46 ;  /* 0x0000002e2e2ea220 */ /* 0x008fe20000400000 */
[----:B------:R-:W-:Y:S01]  /*75d0*/  FSETP.GEU.AND P2, PT, R185, -126, PT ;  /* 0xc2fc0000b900780b */ /* 0x000fe20003f4e000 */
[----:B------:R-:W3:Y:S01]  /*75e0*/  MUFU.EX2 R52, R184 ;  /* 0x000000b800347308 */ /* 0x000ee20000000800 */
[----:B-1----:R-:W-:Y:S01]  /*75f0*/  FFMA R188, R63, UR14, -R180 ;  /* 0x0000000e3fbc7c23 */ /* 0x002fe200080008b4 */
[----:B------:R-:W-:Y:S02]  /*7600*/  MOV R63, 0x80000020 ;  /* 0x80000020003f7802 */ /* 0x000fe40000000f00 */
[----:B------:R-:W-:-:S04]  /*7610*/  @!P5 FMUL R57, R57, 0.5 ;  /* 0x3f0000003939d820 */ /* 0x000fc80000400000 */
[----:B------:R-:W1:Y:S01]  /*7620*/  MUFU.EX2 R49, R57 ;  /* 0x0000003900317308 */ /* 0x000e620000000800 */
[----:B--2---:R-:W-:Y:S01]  /*7630*/  @!P4 FMUL R48, R48, R48 ;  /* 0x000000303030c220 */ /* 0x004fe20000400000 */
[----:B------:R-:W-:Y:S02]  /*7640*/  FSETP.GEU.AND P4, PT, R53, -126, PT ;  /* 0xc2fc00003500780b */ /* 0x000fe40003f8e000 */
[----:B------:R-:W-:-:S04]  /*7650*/  @!P2 FMUL R185, R185, 0.5 ;  /* 0x3f000000b9b9a820 */ /* 0x000fc80000400000 */
[----:B------:R-:W2:Y:S01]  /*7660*/  MUFU.EX2 R50, R50 ;  /* 0x0000003200327308 */ /* 0x000ea20000000800 */
[----:B---3--:R-:W-:Y:S01]  /*7670*/  @!P3 FMUL R52, R52, R52 ;  /* 0x000000343434b220 */ /* 0x008fe20000400000 */
[----:B------:R-:W-:-:S05]  /*7680*/  FSETP.GEU.AND P3, PT, R186, -126, PT ;  /* 0xc2fc0000ba00780b */ /* 0x000fca0003f6e000 */
[----:B------:R-:W-:Y:S01]  /*7690*/  @!P4 FMUL R53, R53, 0.5 ;  /* 0x3f0000003535c820 */ /* 0x000fe20000400000 */
[----:B------:R-:W3:Y:S01]  /*76a0*/  MUFU.EX2 R51, R185 ;  /* 0x000000b900337308 */ /* 0x000ee20000000800 */
[----:B-1----:R-:W-:Y:S01]  /*76b0*/  @!P5 FMUL R49, R49, R49 ;  /* 0x000000313131d220 */ /* 0x002fe20000400000 */
[----:B------:R-:W-:-:S05]  /*76c0*/  FSETP.GEU.AND P5, PT, R54, -126, PT ;  /* 0xc2fc00003600780b */ /* 0x000fca0003fae000 */
[----:B------:R-:W-:Y:S01]  /*76d0*/  @!P3 FMUL R186, R186, 0.5 ;  /* 0x3f000000babab820 */ /* 0x000fe20000400000 */
[----:B------:R-:W1:Y:S01]  /*76e0*/  MUFU.EX2 R53, R53 ;  /* 0x0000003500357308 */ /* 0x000e620000000800 */
[----:B--2---:R-:W-:Y:S01]  /*76f0*/  @!P6 FMUL R50, R50, R50 ;  /* 0x000000323232e220 */ /* 0x004fe20000400000 */
[----:B------:R-:W-:Y:S01]  /*7700*/  FSETP.GEU.AND P6, PT, R183, -126, PT ;  /* 0xc2fc0000b700780b */ /* 0x000fe20003fce000 */
[----:B------:R-:W-:Y:S02]  /*7710*/  WARPGROUP.DEPBAR.LE gsb0, 0x0 ;  /* 0x00008000000079c5 */ /* 0x000fe40000010000 */
[----:B------:R-:W-:Y:S02]  /*7720*/  WARPGROUP.ARRIVE ;  /* 0x00000000000079c5 */ /* 0x000fe40000000000 */
[----:B------:R-:W-:Y:S01]  /*7730*/  @!P5 FMUL R54, R54, 0.5 ;  /* 0x3f0000003636d820 */ /* 0x000fe20000400000 */
[----:B------:R-:W2:Y:S01]  /*7740*/  MUFU.EX2 R57, R186 ;  /* 0x000000ba00397308 */ /* 0x000ea20000000800 */
[----:B---3--:R-:W-:Y:S01]  /*7750*/  @!P2 FMUL R51, R51, R51 ;  /* 0x000000333333a220 */ /* 0x008fe20000400000 */
[----:B------:R-:W-:Y:S01]  /*7760*/  FSETP.GEU.AND P2, PT, R56, -126, PT ;  /* 0xc2fc00003800780b */ /* 0x000fe20003f4e000 */
[----:B------:R-:W-:Y:S04]  /*7770*/  HGMMA.64x32x16.F32 R88, R24, gdesc[UR32].tnspB, R88, gsb0 ;  /* 0x4060002018587df0 */ /* 0x000fe80008000858 */
[----:B------:R-:W-:Y:S01]  /*7780*/  @!P6 FMUL R183, R183, 0.5 ;  /* 0x3f000000b7b7e820 */ /* 0x000fe20000400000 */
[----:B------:R-:W3:Y:S01]  /*7790*/  MUFU.EX2 R54, R54 ;  /* 0x0000003600367308 */ /* 0x000ee20000000800 */
[----:B-1----:R-:W-:Y:S01]  /*77a0*/  @!P4 FMUL R53, R53, R53 ;  /* 0x000000353535c220 */ /* 0x002fe20000400000 */
[----:B------:R-:W-:-:S05]  /*77b0*/  FSETP.GEU.AND P4, PT, R187, -126, PT ;  /* 0xc2fc0000bb00780b */ /* 0x000fca0003f8e000 */
[----:B------:R-:W-:Y:S01]  /*77c0*/  @!P2 FMUL R56, R56, 0.5 ;  /* 0x3f0000003838a820 */ /* 0x000fe20000400000 */
[----:B------:R-:W1:Y:S01]  /*77d0*/  MUFU.EX2 R55, R183 ;  /* 0x000000b700377308 */ /* 0x000e620000000800 */
[----:B--2---:R-:W-:Y:S01]  /*77e0*/  @!P3 FMUL R57, R57, R57 ;  /* 0x000000393939b220 */ /* 0x004fe20000400000 */
[----:B------:R-:W-:-:S05]  /*77f0*/  FSETP.GEU.AND P3, PT, R188, -126, PT ;  /* 0xc2fc0000bc00780b */ /* 0x000fca0003f6e000 */
[----:B------:R-:W-:Y:S01]  /*7800*/  @!P4 FMUL R187, R187, 0.5 ;  /* 0x3f000000bbbbc820 */ /* 0x000fe20000400000 */
        /* <DEDUP_REMOVED lines=14> */
[----:B------:R-:W-:Y:S01]  /*78f0*/  FSETP.GEU.AND P4, PT, R64, -126, PT ;  /* 0xc2fc00004000780b */ /* 0x000fe20003f8e000 */
[----:B------:R-:W-:Y:S02]  /*7900*/  WARPGROUP.DEPBAR.LE gsb0, 0x0 ;  /* 0x00008000000079c5 */ /* 0x000fe40000010000 */
[----:B------:R-:W-:Y:S02]  /*7910*/  F2FP.F16.F32.PACK_AB R24, R32, R33 ;  /* 0x000000212018723e */ /* 0x000fe400000000ff */
[----:B------:R-:W-:Y:S01]  /*7920*/  @!P2 FMUL R189, R189, 0.5 ;  /* 0x3f000000bdbda820 */ /* 0x000fe20000400000 */
[----:B------:R-:W-:Y:S01]  /*7930*/  F2FP.F16.F32.PACK_AB R25, R35, R34 ;  /* 0x000000222319723e */ /* 0x000fe200000000ff */
[----:B------:R-:W3:Y:S01]  /*7940*/  MUFU.EX2 R61, R61 ;  /* 0x0000003d003d7308 */ /* 0x000ee20000000800 */
[----:B------:R-:W-:Y:S01]  /*7950*/  F2FP.F16.F32.PACK_AB R26, R37, R36 ;  /* 0x00000024251a723e */ /* 0x000fe200000000ff */
[----:B-1----:R-:W-:Y:S01]  /*7960*/  @!P3 FMUL R30, R30, R30 ;  /* 0x0000001e1e1eb220 */ /* 0x002fe20000400000 */
[----:B------:R-:W-:Y:S01]  /*7970*/  F2FP.F16.F32.PACK_AB R27, R38, R41 ;  /* 0x00000029261b723e */ /* 0x000fe200000000ff */
[----:B------:R-:W-:-:S02]  /*7980*/  FADD R34, R59, R34 ;  /* 0x000000223b227221 */ /* 0x000fc40000000000 */
[----:B------:R-:W-:Y:S01]  /*7990*/  @!P4 FMUL R64, R64, 0.5 ;  /* 0x3f0000004040c820 */ /* 0x000fe20000400000 */
[----:B--2---:R-:W-:Y:S01]  /*79a0*/  @!P5 FMUL R60, R60, R60 ;  /* 0x0000003c3c3cd220 */ /* 0x004fe20000400000 */
[----:B------:R-:W-:Y:S01]  /*79b0*/  WARPGROUP.ARRIVE ;  /* 0x00000000000079c5 */ /* 0x000fe20000000000 */
[----:B------:R-:W1:Y:S01]  /*79c0*/  MUFU.EX2 R31, R189 ;  /* 0x000000bd001f7308 */ /* 0x000e620000000800 */
[----:B------:R-:W-:Y:S01]  /*79d0*/  FADD R34, R34, R35 ;  /* 0x0000002322227221 */ /* 0x000fe20000000000 */
[----:B------:R-:W-:Y:S01]  /*79e0*/  MOV R35, 0x80000020 ;  /* 0x8000002000237802 */ /* 0x000fe20000000f00 */
[----:B------:R-:W-:Y:S01]  /*79f0*/  FADD R33, R174, R33 ;  /* 0x00000021ae217221 */ /* 0x000fe20000000000 */
[----:B------:R-:W-:Y:S01]  /*7a00*/  FSETP.GEU.AND P5, PT, R65, -126, PT ;  /* 0xc2fc00004100780b */ /* 0x000fe20003fae000 */
[----:B------:R-:W-:Y:S01]  /*7a10*/  HGMMA.64x32x16.F32 R152, R24, gdesc[UR36].tnspB, R152, gsb0 ;  /* 0x4060002418987df0 */ /* 0x000fe20008000898 */
[----:B------:R-:W-:Y:S01]  /*7a20*/  FADD R41, R34, R41 ;  /* 0x0000002922297221 */ /* 0x000fe20000000000 */
[----:B------:R-:W-:-:S02]  /*7a30*/  VIADD R34, R28, 0x900 ;  /* 0x000009001c227836 */ /* 0x000fc40000000000 */
[----:B------:R-:W-:Y:S01]  /*7a40*/  FADD R33, R33, R32 ;  /* 0x0000002021217221 */ /* 0x000fe20000000000 */
[----:B---3--:R-:W-:Y:S01]  /*7a50*/  @!P6 FMUL R61, R61, R61 ;  /* 0x0000003d3d3de220 */ /* 0x008fe20000400000 */
[----:B------:R-:W-:Y:S01]  /*7a60*/  FSETP.GEU.AND P6, PT, R66, -126, PT ;  /* 0xc2fc00004200780b */ /* 0x000fe20003fce000 */
[----:B------:R-:W2:Y:S01]  /*7a70*/  MUFU.EX2 R64, R64 ;  /* 0x0000004000407308 */ /* 0x000ea20000000800 */
[----:B------:R-:W-:Y:S01]  /*7a80*/  FSETP.GEU.AND P3, PT, R68, -126, PT ;  /* 0xc2fc00004400780b */ /* 0x000fe20003f6e000 */
[----:B------:R-:W-:Y:S01]  /*7a90*/  FADD R36, R33, R36 ;  /* 0x0000002421247221 */ /* 0x000fe20000000000 */
[----:B------:R-:W-:Y:S01]  /*7aa0*/  FADD R38, R41, R38 ;  /* 0x0000002629267221 */ /* 0x000fe20000000000 */
[----:B-1----:R-:W-:Y:S01]  /*7ab0*/  @!P2 FMUL R31, R31, R31 ;  /* 0x0000001f1f1fa220 */ /* 0x002fe20000400000 */
[----:B------:R-:W-:Y:S01]  /*7ac0*/  @!P5 FMUL R65, R65, 0.5 ;  /* 0x3f0000004141d820 */ /* 0x000fe20000400000 */
[----:B------:R-:W-:Y:S01]  /*7ad0*/  FSETP.GEU.AND P2, PT, R67, -126, PT ;  /* 0xc2fc00004300780b */ /* 0x000fe20003f4e000 */
[----:B------:R-:W-:-:S05]  /*7ae0*/  FADD R36, R36, R37 ;  /* 0x0000002524247221 */ /* 0x000fca0000000000 */
[----:B------:R-:W-:Y:S01]  /*7af0*/  @!P6 FMUL R66, R66, 0.5 ;  /* 0x3f0000004242e820 */ /* 0x000fe20000400000 */
[----:B------:R-:W1:Y:S01]  /*7b00*/  MUFU.EX2 R65, R65 ;  /* 0x0000004100417308 */ /* 0x000e620000000800 */
[----:B------:R-:W-:Y:S01]  /*7b10*/  @!P3 FMUL R68, R68, 0.5 ;  /* 0x3f0000004444b820 */ /* 0x000fe20000400000 */
[----:B--2---:R-:W-:Y:S01]  /*7b20*/  @!P4 FMUL R64, R64, R64 ;  /* 0x000000404040c220 */ /* 0x004fe20000400000 */
[----:B------:R-:W-:-:S05]  /*7b30*/  FSETP.GEU.AND P4, PT, R69, -126, PT ;  /* 0xc2fc00004500780b */ /* 0x000fca0003f8e000 */
[----:B------:R-:W2:Y:S01]  /*7b40*/  MUFU.EX2 R32, R66 ;  /* 0x0000004200207308 */ /* 0x000ea20000000800 */
[----:B------:R-:W-:-:S07]  /*7b50*/  @!P2 FMUL R67, R67, 0.5 ;  /* 0x3f0000004343a820 */ /* 0x000fce0000400000 */
[----:B------:R-:W3:Y:S01]  /*7b60*/  MUFU.EX2 R33, R67 ;  /* 0x0000004300217308 */ /* 0x000ee20000000800 */
[----:B-1----:R-:W-:Y:S01]  /*7b70*/  @!P5 FMUL R65, R65, R65 ;  /* 0x000000414141d220 */ /* 0x002fe20000400000 */
[----:B------:R-:W-:Y:S01]  /*7b80*/  FSETP.GEU.AND P5, PT, R70, -126, PT ;  /* 0xc2fc00004600780b */ /* 0x000fe20003fae000 */
[----:B------:R-:W-:-:S05]  /*7b90*/  @!P4 FMUL R69, R69, 0.5 ;  /* 0x3f0000004545c820 */ /* 0x000fca0000400000 */
        /* <DEDUP_REMOVED lines=11> */
[----:B-1----:R-:W-:Y:S01]  /*7c50*/  @!P3 FMUL R68, R68, R68 ;  /* 0x000000444444b220 */ /* 0x002fe20000400000 */
[----:B------:R-:W-:Y:S01]  /*7c60*/  FSETP.GEU.AND P3, PT, R73, -126, PT ;  /* 0xc2fc00004900780b */ /* 0x000fe20003f6e000 */
[----:B------:R-:W1:Y:S05]  /*7c70*/  MUFU.EX2 R70, R70 ;  /* 0x0000004600467308 */ /* 0x000e6a0000000800 */
[----:B------:R-:W-:-:S03]  /*7c80*/  @!P2 FMUL R72, R72, 0.5 ;  /* 0x3f0000004848a820 */ /* 0x000fc60000400000 */
[----:B------:R-:W3:Y:S01]  /*7c90*/  MUFU.EX2 R71, R71 ;  /* 0x0000004700477308 */ /* 0x000ee20000000800 */
[----:B--2---:R-:W-:Y:S01]  /*7ca0*/  @!P4 FMUL R69, R69, R69 ;  /* 0x000000454545c220 */ /* 0x004fe20000400000 */
[----:B------:R-:W-:Y:S02]  /*7cb0*/  FSETP.GEU.AND P4, PT, R74, -126, PT ;  /* 0xc2fc00004a00780b */ /* 0x000fe40003f8e000 */
[----:B------:R-:W-:-:S04]  /*7cc0*/  @!P3 FMUL R73, R73, 0.5 ;  /* 0x3f0000004949b820 */ /* 0x000fc80000400000 */
        /* <DEDUP_REMOVED lines=9> */
[----:B--2---:R-:W-:Y:S01]  /*7d60*/  @!P2 FMUL R37, R37, R37 ;  /* 0x000000252525a220 */ /* 0x004fe20000400000 */
[----:B------:R-:W-:-:S05]  /*7d70*/  FSETP.GEU.AND P2, PT, R77, -126, PT ;  /* 0xc2fc00004d00780b */ /* 0x000fca0003f4e000 */
[----:B------:R-:W-:Y:S01]  /*7d80*/  @!P6 FMUL R76, R76, 0.5 ;  /* 0x3f0000004c4ce820 */ /* 0x000fe20000400000 */
[----:B------:R-:W2:Y:S01]  /*7d90*/  MUFU.EX2 R75, R75 ;  /* 0x0000004b004b7308 */ /* 0x000ea20000000800 */
[----:B-1----:R-:W-:Y:S01]  /*7da0*/  @!P3 FMUL R73, R73, R73 ;  /* 0x000000494949b220 */ /* 0x002fe20000400000 */
[----:B------:R-:W-:Y:S01]  /*7db0*/  FSETP.GEU.AND P3, PT, R78, -126, PT ;  /* 0xc2fc00004e00780b */ /* 0x000fe20003f6e000 */
[----:B------:R-:W-:Y:S02]  /*7dc0*/  WARPGROUP.DEPBAR.LE gsb0, 0x0 ;  /* 0x00008000000079c5 */ /* 0x000fe40000010000 */
[----:B------:R-:W-:Y:S01]  /*7dd0*/  WARPGROUP.ARRIVE ;  /* 0x00000000000079c5 */ /* 0x000fe20000000000 */
[----:B---3--:R-:W-:Y:S01]  /*7de0*/  @!P4 FMUL R41, R41, R41 ;  /* 0x000000292929c220 */ /* 0x008fe20000400000 */
[----:B------:R-:W-:Y:S01]  /*7df0*/  FSETP.GEU.AND P4, PT, R79, -126, PT ;  /* 0xc2fc00004f00780b */ /* 0x000fe20003f8e000 */
[----:B------:R-:W-:-:S03]  /*7e00*/  @!P2 FMUL R77, R77, 0.5 ;  /* 0x3f0000004d4da820 */ /* 0x000fc60000400000 */
[----:B------:R-:W-:Y:S04]  /*7e10*/  HGMMA.64x32x16.F32 R120, R24, gdesc[UR44].tnspB, R120, gsb0 ;  /* 0x4060002c18787df0 */ /* 0x000fe80008000878 */
[----:B------:R-:W-:Y:S01]  /*7e20*/  @!P3 FMUL R78, R78, 0.5 ;  /* 0x3f0000004e4eb820 */ /* 0x000fe20000400000 */
[----:B------:R-:W1:Y:S01]  /*7e30*/  MUFU.EX2 R77, R77 ;  /* 0x0000004d004d7308 */ /* 0x000e620000000800 */
[----:B--2---:R-:W-:Y:S01]  /*7e40*/  @!P5 FMUL R75, R75, R75 ;  /* 0x0000004b4b4bd220 */ /* 0x004fe20000400000 */
[----:B------:R-:W-:Y:S02]  /*7e50*/  FSETP.GEU.AND P5, PT, R80, -126, PT ;  /* 0xc2fc00005000780b */ /* 0x000fe40003fae000 */
[----:B------:R-:W-:-:S06]  /*7e60*/  @!P4 FMUL R79, R79, 0.5 ;  /* 0x3f0000004f4fc820 */ /* 0x000fcc0000400000 */
[----:B------:R-:W2:Y:S05]  /*7e70*/  MUFU.EX2 R79, R79 ;  /* 0x0000004f004f7308 */ /* 0x000eaa0000000800 */
[----:B------:R-:W-:Y:S01]  /*7e80*/  @!P5 FMUL R80, R80, 0.5 ;  /* 0x3f0000005050d820 */ /* 0x000fe20000400000 */
[----:B-1----:R-:W-:Y:S01]  /*7e90*/  @!P2 FMUL R77, R77, R77 ;  /* 0x0000004d4d4da220 */ /* 0x002fe20000400000 */
[----:B------:R-:W-:Y:S01]  /*7ea0*/  FSETP.GEU.AND P2, PT, R82, -126, PT ;  /* 0xc2fc00005200780b */ /* 0x000fe20003f4e000 */
[----:B--2---:R-:W-:Y:S01]  /*7eb0*/  @!P4 FMUL R79, R79, R79 ;  /* 0x0000004f4f4fc220 */ /* 0x004fe20000400000 */
[----:B------:R-:W-:-:S11]  /*7ec0*/  FSETP.GEU.AND P4, PT, R84, -126, PT ;  /* 0xc2fc00005400780b */ /* 0x000fd60003f8e000 */
[----:B------:R-:W-:-:S04]  /*7ed0*/  @!P2 FMUL R82, R82, 0.5 ;  /* 0x3f0000005252a820 */ /* 0x000fc80000400000 */
[----:B------:R-:W1:Y:S01]  /*7ee0*/  MUFU.EX2 R59, R82 ;  /* 0x00000052003b7308 */ /* 0x000e620000000800 */
[----:B------:R-:W-:Y:S01]  /*7ef0*/  @!P4 FMUL R84, R84, 0.5 ;  /* 0x3f0000005454c820 */ /* 0x000fe20000400000 */
[----:B------:R-:W-:Y:S02]  /*7f00*/  WARPGROUP.DEPBAR.LE gsb0, 0x0 ;  /* 0x00008000000079c5 */ /* 0x000fe40000010000 */
[----:B------:R-:W-:Y:S01]  /*7f10*/  WARPGROUP.ARRIVE ;  /* 0x00000000000079c5 */ /* 0x000fe20000000000 */
[----:B-1----:R-:W-:Y:S01]  /*7f20*/  @!P2 FMUL R59, R59, R59 ;  /* 0x0000003b3b3ba220 */ /* 0x002fe20000400000 */
[----:B------:R-:W-:-:S04]  /*7f30*/  FSETP.GEU.AND P2, PT, R87, -126, PT ;  /* 0xc2fc00005700780b */ /* 0x000fc80003f4e000 */
[----:B------:R-:W-:Y:S09]  /*7f40*/  HGMMA.64x32x16.F32 R104, R24, gdesc[UR48].tnspB, R104, gsb0 ;  /* 0x4060003018687df0 */ /* 0x000ff20008000868 */
[----:B------:R-:W-:-:S06]  /*7f50*/  @!P2 FMUL R87, R87, 0.5 ;  /* 0x3f0000005757a820 */ /* 0x000fcc0000400000 */
[----:B------:R-:W1:Y:S02]  /*7f60*/  MUFU.EX2 R87, R87 ;  /* 0x0000005700577308 */ /* 0x000e640000000800 */
[----:B-1----:R-:W-:Y:S01]  /*7f70*/  @!P2 FMUL R87, R87, R87 ;  /* 0x000000575757a220 */ /* 0x002fe20000400000 */
[----:B------:R-:W-:-:S04]  /*7f80*/  ISETP.NE.AND P2, PT, R168, 0x4, PT ;  /* 0x00000004a800780c */ /* 0x000fc80003f45270 */
[----:B------:R-:W-:Y:S01]  /*7f90*/  SEL R168, R168, RZ, P2 ;  /* 0x000000ffa8a87207 */ /* 0x000fe20001000000 */
[----:B------:R-:W-:Y:S02]  /*7fa0*/  WARPGROUP.DEPBAR.LE gsb0, 0x0 ;  /* 0x00008000000079c5 */ /* 0x000fe40000010000 */
[----:B------:R-:W-:-:S06]  /*7fb0*/  WARPGROUP.ARRIVE ;  /* 0x00000000000079c5 */ /* 0x000fcc0000000000 */
[----:B------:R-:W-:Y:S03]  /*7fc0*/  HGMMA.64x32x16.F32 R88, R24, gdesc[UR4].tnspB, R88, gsb0 ;  /* 0x4060000418587df0 */ /* 0x000fe60008000858 */
[----:B------:R-:W-:Y:S02]  /*7fd0*/  WARPGROUP.DEPBAR.LE gsb0, 0x0 ;  /* 0x00008000000079c5 */ /* 0x000fe40000010000 */
[C---:B------:R-:W-:Y:S01]  /*7fe0*/  VIADD R26, R28.reuse, 0x280 ;  /* 0x000002801c1a7836 */ /* 0x040fe20000000000 */
[----:B------:R-:W-:Y:S02]  /*7ff0*/  IADD3 R24, R28, 0x80, RZ ;  /* 0x000000801c187810 */ /* 0x000fe40007ffe0ff */
[----:B------:R-:W-:Y:S02]  /*8000*/  MOV R25, 0x80000020 ;  /* 0x8000002000197802 */ /* 0x000fe40000000f00 */
[----:B------:R-:W-:-:S02]  /*8010*/  MOV R27, 0x80000020 ;  /* 0x80000020001b7802 */ /* 0x000fc40000000f00 */
[----:B------:R-:W-:Y:S01]  /*8020*/  R2UR UR10, R26 ;  /* 0x000000001a0a72ca */ /* 0x000fe200000e0000 */
[----:B------:R-:W-:Y:S01]  /*8030*/  VIADD R26, R28, 0x880 ;  /* 0x000008801c1a7836 */ /* 0x000fe20000000000 */
[----:B------:R-:W-:Y:S02]  /*8040*/  R2UR UR6, R24 ;  /* 0x00000000180672ca */ /* 0x000fe400000e0000 */
[----:B------:R-:W-:Y:S02]  /*8050*/  R2UR UR7, R25 ;  /* 0x00000000190772ca */ /* 0x000fe400000e0000 */
[----:B------:R-:W-:Y:S02]  /*8060*/  R2UR UR11, R27 ;  /* 0x000000001b0b72ca */ /* 0x000fe400000e0000 */
[----:B------:R-:W-:Y:S02]  /*8070*/  IADD3 R24, R28, 0x480, RZ ;  /* 0x000004801c187810 */ /* 0x000fe40007ffe0ff */
[----:B------:R-:W-:-:S02]  /*8080*/  MOV R25, 0x80000020 ;  /* 0x8000002000197802 */ /* 0x000fc40000000f00 */
[----:B------:R-:W-:Y:S02]  /*8090*/  MOV R27, 0x80000020 ;  /* 0x80000020001b7802 */ /* 0x000fe40000000f00 */
[----:B------:R-:W-:Y:S02]  /*80a0*/  R2UR UR18, R24 ;  /* 0x00000000181272ca */ /* 0x000fe400000e0000 */
[----:B------:R-:W-:Y:S02]  /*80b0*/  R2UR UR19, R25 ;  /* 0x00000000191372ca */ /* 0x000fe400000e0000 */
[----:B------:R-:W-:Y:S02]  /*80c0*/  R2UR UR34, R26 ;  /* 0x000000001a2272ca */ /* 0x000fe400000e0000 */
[----:B------:R-:W-:Y:S02]  /*80d0*/  R2UR UR35, R27 ;  /* 0x000000001b2372ca */ /* 0x000fe400000e0000 */
[----:B------:R-:W-:Y:S01]  /*80e0*/  F2FP.F16.F32.PACK_AB R24, R40, R39 ;  /* 0x000000272818723e */ /* 0x000fe200000000ff */
[----:B------:R-:W-:Y:S01]  /*80f0*/  FADD R39, R36, R39 ;  /* 0x0000002724277221 */ /* 0x000fe20000000000 */
[----:B------:R-:W-:Y:S01]  /*8100*/  F2FP.F16.F32.PACK_AB R25, R42, R29 ;  /* 0x0000001d2a19723e */ /* 0x000fe200000000ff */
[----:B------:R-:W-:Y:S01]  /*8110*/  FADD R29, R38, R29 ;  /* 0x0000001d261d7221 */ /* 0x000fe20000000000 */
[----:B------:R-:W-:Y:S01]  /*8120*/  F2FP.F16.F32.PACK_AB R26, R44, R43 ;  /* 0x0000002b2c1a723e */ /* 0x000fe200000000ff */
[----:B------:R-:W-:Y:S01]  /*8130*/  FADD R40, R39, R40 ;  /* 0x0000002827287221 */ /* 0x000fe20000000000 */
[----:B------:R-:W-:Y:S01]  /*8140*/  F2FP.F16.F32.PACK_AB R27, R46, R45 ;  /* 0x0000002d2e1b723e */ /* 0x000fe200000000ff */
[----:B------:R-:W1:Y:S01]  /*8150*/  MUFU.EX2 R39, R76 ;  /* 0x0000004c00277308 */ /* 0x000e620000000800 */
[----:B------:R-:W-:Y:S01]  /*8160*/  FADD R42, R29, R42 ;  /* 0x0000002a1d2a7221 */ /* 0x000fe20000000000 */
[----:B------:R-:W-:Y:S01]  /*8170*/  FADD R43, R40, R43 ;  /* 0x0000002b282b7221 */ /* 0x000fe20000000000 */
[----:B------:R-:W-:Y:S01]  /*8180*/  WARPGROUP.ARRIVE ;  /* 0x00000000000079c5 */ /* 0x000fe20000000000 */
[----:B------:R-:W-:Y:S01]  /*8190*/  MOV R29, 0x80000020 ;  /* 0x80000020001d7802 */ /* 0x000fe20000000f00 */
[----:B------:R-:W-:Y:S01]  /*81a0*/  FADD R45, R42, R45 ;  /* 0x0000002d2a2d7221 */ /* 0x000fe20000000000 */
[----:B------:R-:W-:-:S02]  /*81b0*/  FADD R44, R43, R44 ;  /* 0x0000002c2b2c7221 */ /* 0x000fc40000000000 */
[----:B------:R-:W2:Y:S01]  /*81c0*/  MUFU.EX2 R43, R78 ;  /* 0x0000004e002b7308 */ /* 0x000ea20000000800 */
[----:B------:R-:W-:Y:S01]  /*81d0*/  HGMMA.64x32x16.F32 R152, R24, gdesc[UR4].tnspB, R152, gsb0 ;  /* 0x4060000418987df0 */ /* 0x000fe20008000898 */
[----:B------:R-:W-:-:S06]  /*81e0*/  FADD R46, R45, R46 ;  /* 0x0000002e2d2e7221 */ /* 0x000fcc0000000000 */
[----:B------:R-:W3:Y:S01]  /*81f0*/  MUFU.EX2 R45, R80 ;  /* 0x00000050002d7308 */ /* 0x000ee20000000800 */
[----:B-1----:R-:W-:Y:S01]  /*8200*/  @!P6 FMUL R39, R39, R39 ;  /* 0x000000272727e220 */ /* 0x002fe20000400000 */
[----:B------:R-:W-:Y:S01]  /*8210*/  FSETP.GEU.AND P6, PT, R81, -126, PT ;  /* 0xc2fc00005100780b */ /* 0x000fe20003fce000 */
[----:B--2---:R-:W-:Y:S01]  /*8220*/  @!P3 FMUL R43, R43, R43 ;  /* 0x0000002b2b2bb220 */ /* 0x004fe20000400000 */
[----:B------:R-:W-:-:S11]  /*8230*/  FSETP.GEU.AND P3, PT, R83, -126, PT ;  /* 0xc2fc00005300780b */ /* 0x000fd60003f6e000 */
[----:B------:R-:W-:Y:S01]  /*8240*/  @!P6 FMUL R81, R81, 0.5 ;  /* 0x3f0000005151e820 */ /* 0x000fe20000400000 */
[----:B---3--:R-:W-:Y:S01]  /*8250*/  @!P5 FMUL R45, R45, R45 ;  /* 0x0000002d2d2dd220 */ /* 0x008fe20000400000 */
[----:B------:R-:W-:-:S04]  /*8260*/  FSETP.GEU.AND P5, PT, R85, -126, PT ;  /* 0xc2fc00005500780b */ /* 0x000fc80003fae000 */
[----:B------:R-:W1:Y:S01]  /*8270*/  MUFU.EX2 R81, R81 ;  /* 0x0000005100517308 */ /* 0x000e620000000800 */
[----:B------:R-:W-:-:S07]  /*8280*/  @!P3 FMUL R83, R83, 0.5 ;  /* 0x3f0000005353b820 */ /* 0x000fce0000400000 */
[----:B------:R-:W2:Y:S01]  /*8290*/  MUFU.EX2 R83, R83 ;  /* 0x0000005300537308 */ /* 0x000ea20000000800 */
[----:B------:R-:W-:-:S07]  /*82a0*/  @!P5 FMUL R85, R85, 0.5 ;  /* 0x3f0000005555d820 */ /* 0x000fce0000400000 */
[----:B------:R-:W3:Y:S01]  /*82b0*/  MUFU.EX2 R85, R85 ;  /* 0x0000005500557308 */ /* 0x000ee20000000800 */
[----:B-1----:R-:W-:Y:S01]  /*82c0*/  @!P6 FMUL R81, R81, R81 ;  /* 0x000000515151e220 */ /* 0x002fe20000400000 */
[----:B------:R-:W-:Y:S01]  /*82d0*/  FSETP.GEU.AND P6, PT, R86, -126, PT ;  /* 0xc2fc00005600780b */ /* 0x000fe20003fce000 */
[----:B------:R-:W-:Y:S02]  /*82e0*/  WARPGROUP.DEPBAR.LE gsb0, 0x0 ;  /* 0x00008000000079c5 */ /* 0x000fe40000010000 */
[----:B------:R-:W-:Y:S01]  /*82f0*/  WARPGROUP.ARRIVE ;  /* 0x00000000000079c5 */ /* 0x000fe20000000000 */
[----:B--2---:R-:W-:-:S05]  /*8300*/  @!P3 FMUL R83, R83, R83 ;  /* 0x000000535353b220 */ /* 0x004fca0000400000 */
[----:B------:R-:W-:Y:S04]  /*8310*/  HGMMA.64x32x16.F32 R136, R24, gdesc[UR8].tnspB, R136, gsb0 ;  /* 0x4060000818887df0 */ /* 0x000fe80008000888 */
[----:B------:R-:W-:Y:S01]  /*8320*/  @!P6 FMUL R86, R86, 0.5 ;  /* 0x3f0000005656e820 */ /* 0x000fe20000400000 */
[----:B---3--:R-:W-:Y:S01]  /*8330*/  @!P5 FMUL R85, R85, R85 ;  /* 0x000000555555d220 */ /* 0x008fe20000400000 */
        /* <DEDUP_REMOVED lines=9> */
[----:B------:R-:W-:Y:S02]  /*83d0*/  R2UR UR34, R62 ;  /* 0x000000003e2272ca */ /* 0x000fe400000e0000 */
[----:B------:R-:W-:Y:S01]  /*83e0*/  R2UR UR35, R63 ;  /* 0x000000003f2372ca */ /* 0x000fe200000e0000 */
[----:B------:R-:W-:Y:S02]  /*83f0*/  WARPGROUP.DEPBAR.LE gsb0, 0x0 ;  /* 0x00008000000079c5 */ /* 0x000fe40000010000 */
[C---:B------:R-:W-:Y:S01]  /*8400*/  VIADD R26, R28.reuse, 0x2c0 ;  /* 0x000002c01c1a7836 */ /* 0x040fe20000000000 */
[----:B------:R-:W-:Y:S02]  /*8410*/  IADD3 R24, R28, 0xc0, RZ ;  /* 0x000000c01c187810 */ /* 0x000fe40007ffe0ff */
[----:B------:R-:W-:Y:S02]  /*8420*/  MOV R25, 0x80000020 ;  /* 0x8000002000197802 */ /* 0x000fe40000000f00 */
[----:B------:R-:W-:-:S02]  /*8430*/  MOV R27, 0x80000020 ;  /* 0x80000020001b7802 */ /* 0x000fc40000000f00 */
[----:B------:R-:W-:Y:S02]  /*8440*/  R2UR UR6, R24 ;  /* 0x00000000180672ca */ /* 0x000fe400000e0000 */
[----:B------:R-:W-:Y:S02]  /*8450*/  R2UR UR7, R25 ;  /* 0x00000000190772ca */ /* 0x000fe400000e0000 */
[----:B------:R-:W-:Y:S02]  /*8460*/  R2UR UR10, R26 ;  /* 0x000000001a0a72ca */ /* 0x000fe400000e0000 */
[----:B------:R-:W-:Y:S02]  /*8470*/  R2UR UR11, R27 ;  /* 0x000000001b0b72ca */ /* 0x000fe400000e0000 */
[C---:B------:R-:W-:Y:S02]  /*8480*/  IADD3 R24, R28.reuse, 0x4c0, RZ ;  /* 0x000004c01c187810 */ /* 0x040fe40007ffe0ff */
[----:B------:R-:W-:-:S02]  /*8490*/  IADD3 R26, R28, 0x6c0, RZ ;  /* 0x000006c01c1a7810 */ /* 0x000fc40007ffe0ff */
[----:B------:R-:W-:Y:S02]  /*84a0*/  MOV R25, 0x80000020 ;  /* 0x8000002000197802 */ /* 0x000fe40000000f00 */
[----:B------:R-:W-:Y:S02]  /*84b0*/  MOV R27, 0x80000020 ;  /* 0x80000020001b7802 */ /* 0x000fe40000000f00 */
[----:B------:R-:W-:Y:S02]  /*84c0*/  R2UR UR18, R24 ;  /* 0x00000000181272ca */ /* 0x000fe400000e0000 */
[----:B------:R-:W-:Y:S02]  /*84d0*/  R2UR UR19, R25 ;  /* 0x00000000191372ca */ /* 0x000fe400000e0000 */
[----:B------:R-:W-:Y:S02]  /*84e0*/  R2UR UR26, R26 ;  /* 0x000000001a1a72ca */ /* 0x000fe400000e0000 */
[----:B------:R-:W-:-:S02]  /*84f0*/  R2UR UR27, R27 ;  /* 0x000000001b1b72ca */ /* 0x000fc400000e0000 */
[----:B------:R-:W-:Y:S01]  /*8500*/  F2FP.F16.F32.PACK_AB R24, R48, R47 ;  /* 0x0000002f3018723e */ /* 0x000fe200000000ff */
[----:B------:R-:W-:Y:S01]  /*8510*/  FADD R47, R44, R47 ;  /* 0x0000002f2c2f7221 */ /* 0x000fe20000000000 */
[----:B------:R-:W-:Y:S01]  /*8520*/  F2FP.F16.F32.PACK_AB R25, R50, R49 ;  /* 0x000000313219723e */ /* 0x000fe200000000ff */
[----:B------:R-:W-:Y:S01]  /*8530*/  FADD R49, R46, R49 ;  /* 0x000000312e317221 */ /* 0x000fe20000000000 */
[----:B------:R-:W-:Y:S01]  /*8540*/  F2FP.F16.F32.PACK_AB R26, R52, R51 ;  /* 0x00000033341a723e */ /* 0x000fe200000000ff */
[----:B------:R-:W-:Y:S01]  /*8550*/  FADD R48, R47, R48 ;  /* 0x000000302f307221 */ /* 0x000fe20000000000 */
[----:B------:R-:W-:Y:S01]  /*8560*/  F2FP.F16.F32.PACK_AB R27, R54, R53 ;  /* 0x00000035361b723e */ /* 0x000fe200000000ff */
[----:B------:R-:W-:Y:S01]  /*8570*/  FADD R50, R49, R50 ;  /* 0x0000003231327221 */ /* 0x000fe20000000000 */
[----:B------:R-:W1:Y:S01]  /*8580*/  MUFU.EX2 R47, R84 ;  /* 0x00000054002f7308 */ /* 0x000e620000000800 */
[----:B------:R-:W-:Y:S01]  /*8590*/  FADD R51, R48, R51 ;  /* 0x0000003330337221 */ /* 0x000fe20000000000 */
[----:B------:R-:W-:Y:S01]  /*85a0*/  WARPGROUP.ARRIVE ;  /* 0x00000000000079c5 */ /* 0x000fe20000000000 */
[----:B------:R-:W-:-:S02]  /*85b0*/  FADD R53, R50, R53 ;  /* 0x0000003532357221 */ /* 0x000fc40000000000 */
[----:B------:R-:W-:Y:S02]  /*85c0*/  FADD R52, R51, R52 ;  /* 0x0000003433347221 */ /* 0x000fe40000000000 */
[----:B------:R-:W-:Y:S01]  /*85d0*/  FADD R54, R53, R54 ;  /* 0x0000003635367221 */ /* 0x000fe20000000000 */
[----:B------:R-:W-:Y:S01]  /*85e0*/  HGMMA.64x32x16.F32 R152, R24, gdesc[UR4].tnspB, R152, gsb0 ;  /* 0x4060000418987df0 */ /* 0x000fe20008000898 */
[----:B------:R-:W2:Y:S01]  /*85f0*/  MUFU.EX2 R49, R86 ;  /* 0x0000005600317308 */ /* 0x000ea20000000800 */
[----:B-1----:R-:W-:Y:S01]  /*8600*/  @!P4 FMUL R47, R47, R47 ;  /* 0x0000002f2f2fc220 */ /* 0x002fe20000400000 */
[----:B--2---:R-:W-:Y:S01]  /*8610*/  @!P6 FMUL R49, R49, R49 ;  /* 0x000000313131e220 */ /* 0x004fe20000400000 */
        /* <DEDUP_REMOVED lines=12> */
[----:B------:R-:W-:Y:S01]  /*86e0*/  R2UR UR34, R34 ;  /* 0x00000000222272ca */ /* 0x000fe200000e0000 */
[C---:B------:R-:W-:Y:S01]  /*86f0*/  VIADD R34, R28.reuse, 0x940 ;  /* 0x000009401c227836 */ /* 0x040fe20000000000 */
[----:B------:R-:W-:Y:S02]  /*8700*/  R2UR UR35, R35 ;  /* 0x00000000232372ca */ /* 0x000fe400000e0000 */
[----:B------:R-:W-:Y:S01]  /*8710*/  MOV R35, 0x80000020 ;  /* 0x8000002000237802 */ /* 0x000fe20000000f00 */
[----:B------:R-:W-:Y:S02]  /*8720*/  WARPGROUP.DEPBAR.LE gsb0, 0x0 ;  /* 0x00008000000079c5 */ /* 0x000fe40000010000 */
[C---:B------:R-:W-:Y:S01]  /*8730*/  VIADD R26, R28.reuse, 0x300 ;  /* 0x000003001c1a7836 */ /* 0x040fe20000000000 */
[----:B------:R-:W-:Y:S02]  /*8740*/  IADD3 R24, R28, 0x100, RZ ;  /* 0x000001001c187810 */ /* 0x000fe40007ffe0ff */
[----:B------:R-:W-:-:S02]  /*8750*/  MOV R25, 0x80000020 ;  /* 0x8000002000197802 */ /* 0x000fc40000000f00 */
[----:B------:R-:W-:Y:S02]  /*8760*/  MOV R27, 0x80000020 ;  /* 0x80000020001b7802 */ /* 0x000fe40000000f00 */
[----:B------:R-:W-:Y:S02]  /*8770*/  R2UR UR6, R24 ;  /* 0x00000000180672ca */ /* 0x000fe400000e0000 */
[----:B------:R-:W-:Y:S02]  /*8780*/  R2UR UR7, R25 ;  /* 0x00000000190772ca */ /* 0x000fe400000e0000 */
[----:B------:R-:W-:Y:S02]  /*8790*/  R2UR UR10, R26 ;  /* 0x000000001a0a72ca */ /* 0x000fe400000e0000 */
[----:B------:R-:W-:Y:S02]  /*87a0*/  R2UR UR11, R27 ;  /* 0x000000001b0b72ca */ /* 0x000fe400000e0000 */
[----:B------:R-:W-:-:S02]  /*87b0*/  IADD3 R24, R28, 0x500, RZ ;  /* 0x000005001c187810 */ /* 0x000fc40007ffe0ff */
[----:B------:R-:W-:Y:S02]  /*87c0*/  IADD3 R26, R28, 0x700, RZ ;  /* 0x000007001c1a7810 */ /* 0x000fe40007ffe0ff */
[----:B------:R-:W-:Y:S02]  /*87d0*/  MOV R25, 0x80000020 ;  /* 0x8000002000197802 */ /* 0x000fe40000000f00 */
[----:B------:R-:W-:Y:S02]  /*87e0*/  MOV R27, 0x80000020 ;  /* 0x80000020001b7802 */ /* 0x000fe40000000f00 */
[----:B------:R-:W-:Y:S02]  /*87f0*/  R2UR UR18, R24 ;  /* 0x00000000181272ca */ /* 0x000fe400000e0000 */
[----:B------:R-:W-:Y:S02]  /*8800*/  R2UR UR19, R25 ;  /* 0x00000000191372ca */ /* 0x000fe400000e0000 */
[----:B------:R-:W-:-:S02]  /*8810*/  R2UR UR26, R26 ;  /* 0x000000001a1a72ca */ /* 0x000fc400000e0000 */
        /* <DEDUP_REMOVED lines=8> */
[----:B------:R-:W-:Y:S02]  /*88a0*/  FADD R58, R57, R58 ;  /* 0x0000003a393a7221 */ /* 0x000fe40000000000 */
[----:B------:R-:W-:Y:S01]  /*88b0*/  FADD R60, R55, R60 ;  /* 0x0000003c373c7221 */ /* 0x000fe20000000000 */
[----:B------:R-:W-:Y:S01]  /*88c0*/  WARPGROUP.ARRIVE ;  /* 0x00000000000079c5 */ /* 0x000fe20000000000 */
[----:B------:R-:W-:-:S02]  /*88d0*/  FADD R31, R58, R31 ;  /* 0x0000001f3a1f7221 */ /* 0x000fc40000000000 */
[----:B------:R-:W-:Y:S02]  /*88e0*/  FADD R61, R60, R61 ;  /* 0x0000003d3c3d7221 */ /* 0x000fe40000000000 */
[----:B------:R-:W-:Y:S01]  /*88f0*/  FADD R31, R31, R30 ;  /* 0x0000001e1f1f7221 */ /* 0x000fe20000000000 */
        /* <DEDUP_REMOVED lines=14> */
[----:B------:R-:W-:Y:S02]  /*89e0*/  R2UR UR35, R35 ;  /* 0x00000000232372ca */ /* 0x000fe400000e0000 */
[C---:B------:R-:W-:Y:S02]  /*89f0*/  IADD3 R34, R28.reuse, 0x7c0, RZ ;  /* 0x000007c01c227810 */ /* 0x040fe40007ffe0ff */
[----:B------:R-:W-:Y:S01]  /*8a00*/  MOV R35, 0x80000020 ;  /* 0x8000002000237802 */ /* 0x000fe20000000f00 */
[----:B------:R-:W-:Y:S02]  /*8a10*/  WARPGROUP.DEPBAR.LE gsb0, 0x0 ;  /* 0x00008000000079c5 */ /* 0x000fe40000010000 */
[C---:B------:R-:W-:Y:S01]  /*8a20*/  VIADD R26, R28.reuse, 0x340 ;  /* 0x000003401c1a7836 */ /* 0x040fe20000000000 */
[----:B------:R-:W-:-:S02]  /*8a30*/  IADD3 R24, R28, 0x140, RZ ;  /* 0x000001401c187810 */ /* 0x000fc40007ffe0ff */
[----:B------:R-:W-:Y:S02]  /*8a40*/  MOV R25, 0x80000020 ;  /* 0x8000002000197802 */ /* 0x000fe40000000f00 */
[----:B------:R-:W-:Y:S02]  /*8a50*/  MOV R27, 0x80000020 ;  /* 0x80000020001b7802 */ /* 0x000fe40000000f00 */
[----:B------:R-:W-:Y:S02]  /*8a60*/  R2UR UR6, R24 ;  /* 0x00000000180672ca */ /* 0x000fe400000e0000 */
[----:B------:R-:W-:Y:S02]  /*8a70*/  R2UR UR7, R25 ;  /* 0x00000000190772ca */ /* 0x000fe400000e0000 */
[----:B------:R-:W-:Y:S02]  /*8a80*/  R2UR UR10, R26 ;  /* 0x000000001a0a72ca */ /* 0x000fe400000e0000 */
[----:B------:R-:W-:-:S02]  /*8a90*/  R2UR UR11, R27 ;  /* 0x000000001b0b72ca */ /* 0x000fc400000e0000 */
[C---:B------:R-:W-:Y:S02]  /*8aa0*/  IADD3 R24, R28.reuse, 0x540, RZ ;  /* 0x000005401c187810 */ /* 0x040fe40007ffe0ff */
[----:B------:R-:W-:Y:S02]  /*8ab0*/  IADD3 R26, R28, 0x740, RZ ;  /* 0x000007401c1a7810 */ /* 0x000fe40007ffe0ff */
[----:B------:R-:W-:Y:S02]  /*8ac0*/  MOV R25, 0x80000020 ;  /* 0x8000002000197802 */ /* 0x000fe40000000f00 */
[----:B------:R-:W-:Y:S02]  /*8ad0*/  MOV R27, 0x80000020 ;  /* 0x80000020001b7802 */ /* 0x000fe40000000f00 */
[----:B------:R-:W-:Y:S02]  /*8ae0*/  R2UR UR18, R24 ;  /* 0x00000000181272ca */ /* 0x000fe400000e0000 */
[----:B------:R-:W-:-:S02]  /*8af0*/  R2UR UR19, R25 ;  /* 0x00000000191372ca */ /* 0x000fc400000e0000 */
        /* <DEDUP_REMOVED lines=12> */
[----:B------:R-:W-:Y:S02]  /*8bc0*/  FADD R70, R33, R70 ;  /* 0x0000004621467221 */ /* 0x000fe40000000000 */
[----:B------:R-:W-:Y:S02]  /*8bd0*/  FADD R68, R68, R69 ;  /* 0x0000004544447221 */ /* 0x000fe40000000000 */
[----:B------:R-:W-:Y:S01]  /*8be0*/  FADD R70, R70, R71 ;  /* 0x0000004746467221 */ /* 0x000fe20000000000 */
[----:B------:R-:W-:Y:S01]  /*8bf0*/  HGMMA.64x32x16.F32 R152, R24, gdesc[UR4].tnspB, R152, gsb0 ;  /* 0x4060000418987df0 */ /* 0x000fe20008000898 */
[----:B------:R-:W-:Y:S02]  /*8c00*/  FADD R68, R68, R37 ;  /* 0x0000002544447221 */ /* 0x000fe40000000000 */
[----:B------:R-:W-:-:S02]  /*8c10*/  FADD R70, R70, R41 ;  /* 0x0000002946467221 */ /* 0x000fc40000000000 */
[----:B------:R-:W-:Y:S02]  /*8c20*/  FADD R68, R68, R73 ;  /* 0x0000004944447221 */ /* 0x000fe40000000000 */
[----:B------:R-:W-:Y:S02]  /*8c30*/  FADD R70, R70, R75 ;  /* 0x0000004b46467221 */ /* 0x000fe40000000000 */
[----:B------:R-:W-:Y:S02]  /*8c40*/  FADD R68, R68, R39 ;  /* 0x0000002744447221 */ /* 0x000fe40000000000 */
[----:B------:R-:W-:Y:S02]  /*8c50*/  FADD R70, R70, R43 ;  /* 0x0000002b46467221 */ /* 0x000fe40000000000 */
        /* <DEDUP_REMOVED lines=23> */
[----:B------:R-:W-:Y:S01]  /*8dd0*/  MOV R25, 0x80000020 ;  /* 0x8000002000197802 */ /* 0x000fe20000000f00 */
[C---:B------:R-:W-:Y:S01]  /*8de0*/  VIADD R26, R28.reuse, 0x380 ;  /* 0x000003801c1a7836 */ /* 0x040fe20000000000 */
[----:B------:R-:W-:Y:S02]  /*8df0*/  IADD3 R24, R28, 0x180, RZ ;  /* 0x000001801c187810 */ /* 0x000fe40007ffe0ff */
[----:B------:R-:W-:Y:S01]  /*8e00*/  R2UR UR7, R25 ;  /* 0x00000000190772ca */ /* 0x000fe200000e0000 */
[----:B------:R-:W-:Y:S01]  /*8e10*/  IMAD.MOV.U32 R25, RZ, RZ, -0x7fffffe0 ;  /* 0x80000020ff197424 */ /* 0x000fe200078e00ff */
[----:B------:R-:W-:-:S02]  /*8e20*/  R2UR UR6, R24 ;  /* 0x00000000180672ca */ /* 0x000fc400000e0000 */
[----:B------:R-:W-:Y:S02]  /*8e30*/  MOV R27, 0x80000020 ;  /* 0x80000020001b7802 */ /* 0x000fe40000000f00 */
[----:B------:R-:W-:Y:S02]  /*8e40*/  IADD3 R24, R28, 0x580, RZ ;  /* 0x000005801c187810 */ /* 0x000fe40007ffe0ff */
        /* <DEDUP_REMOVED lines=12> */
[----:B------:R-:W-:Y:S02]  /*8f10*/  F2FP.F16.F32.PACK_AB R24, R73, R37 ;  /* 0x000000254918723e */ /* 0x000fe400000000ff */
[----:B------:R-:W-:Y:S02]  /*8f20*/  F2FP.F16.F32.PACK_AB R25, R75, R41 ;  /* 0x000000294b19723e */ /* 0x000fe400000000ff */
[----:B------:R-:W-:Y:S02]  /*8f30*/  F2FP.F16.F32.PACK_AB R26, R77, R39 ;  /* 0x000000274d1a723e */ /* 0x000fe400000000ff */
[----:B------:R-:W-:-:S04]  /*8f40*/  F2FP.F16.F32.PACK_AB R27, R79, R43 ;  /* 0x0000002b4f1b723e */ /* 0x000fc800000000ff */
        /* <DEDUP_REMOVED lines=14> */
[----:B------:R-:W-:-:S06]  /*9030*/  WARPGROUP.ARRIVE ;  /* 0x00000000000079c5 */ /* 0x000fcc0000000000 */
[----:B------:R-:W-:Y:S01]  /*9040*/  HGMMA.64x32x16.F32 R88, R24, gdesc[UR32].tnspB, R88, gsb0 ;  /* 0x4060002018587df0 */ /* 0x000fe20008000858 */
[----:B------:R-:W-:Y:S02]  /*9050*/  R2UR UR35, R29 ;  /* 0x000000001d2372ca */ /* 0x000fe400000e0000 */
[----:B------:R-:W-:Y:S02]  /*9060*/  WARPGROUP.DEPBAR.LE gsb0, 0x0 ;  /* 0x00008000000079c5 */ /* 0x000fe40000010000 */
[C---:B------:R-:W-:Y:S01]  /*9070*/  IADD3 R24, R28.reuse, 0x1c0, RZ ;  /* 0x000001c01c187810 */ /* 0x040fe20007ffe0ff */
[----:B------:R-:W-:Y:S01]  /*9080*/  VIADD R26, R28, 0x3c0 ;  /* 0x000003c01c1a7836 */ /* 0x000fe20000000000 */
[----:B------:R-:W-:Y:S02]  /*9090*/  MOV R25, 0x80000020 ;  /* 0x8000002000197802 */ /* 0x000fe40000000f00 */
[----:B------:R-:W-:Y:S02]  /*90a0*/  R2UR UR6, R24 ;  /* 0x00000000180672ca */ /* 0x000fe400000e0000 */
[----:B------:R-:W-:-:S02]  /*90b0*/  R2UR UR7, R25 ;  /* 0x00000000190772ca */ /* 0x000fc400000e0000 */
[C---:B------:R-:W-:Y:S01]  /*90c0*/  IADD3 R24, R28.reuse, 0x5c0, RZ ;  /* 0x000005c01c187810 */ /* 0x040fe20007ffe0ff */
[----:B------:R-:W-:Y:S01]  /*90d0*/  VIADD R28, R28, 0x9c0 ;  /* 0x000009c01c1c7836 */ /* 0x000fe20000000000 */
[----:B------:R-:W-:Y:S02]  /*90e0*/  MOV R27, 0x80000020 ;  /* 0x80000020001b7802 */ /* 0x000fe40000000f00 */
[----:B------:R-:W-:Y:S02]  /*90f0*/  MOV R25, 0x80000020 ;  /* 0x8000002000197802 */ /* 0x000fe40000000f00 */
[----:B------:R-:W-:Y:S02]  /*9100*/  R2UR UR10, R26 ;  /* 0x000000001a0a72ca */ /* 0x000fe400000e0000 */
[----:B------:R-:W-:Y:S02]  /*9110*/  R2UR UR11, R27 ;  /* 0x000000001b0b72ca */ /* 0x000fe400000e0000 */
[----:B------:R-:W-:-:S02]  /*9120*/  R2UR UR18, R24 ;  /* 0x00000000181272ca */ /* 0x000fc400000e0000 */
[----:B------:R-:W-:Y:S02]  /*9130*/  R2UR UR19, R25 ;  /* 0x00000000191372ca */ /* 0x000fe400000e0000 */
[----:B------:R-:W-:Y:S02]  /*9140*/  F2FP.F16.F32.PACK_AB R24, R81, R45 ;  /* 0x0000002d5118723e */ /* 0x000fe400000000ff */
[----:B------:R-:W-:Y:S02]  /*9150*/  F2FP.F16.F32.PACK_AB R25, R83, R59 ;  /* 0x0000003b5319723e */ /* 0x000fe400000000ff */
[----:B------:R-:W-:Y:S02]  /*9160*/  F2FP.F16.F32.PACK_AB R26, R85, R47 ;  /* 0x0000002f551a723e */ /* 0x000fe400000000ff */
[----:B------:R-:W-:Y:S02]  /*9170*/  F2FP.F16.F32.PACK_AB R27, R87, R49 ;  /* 0x00000031571b723e */ /* 0x000fe400000000ff */
[----:B------:R-:W-:-:S02]  /*9180*/  R2UR UR34, R28 ;  /* 0x000000001c2272ca */ /* 0x000fc400000e0000 */
        /* <DEDUP_REMOVED lines=15> */
[----:B------:R-:W-:-:S05]  /*9280*/  IMAD R24, R168, 0x8, R169 ;  /* 0x00000008a8187824 */ /* 0x000fca00078e02a9 */
[----:B------:R-:W-:-:S04]  /*9290*/  PRMT R24, RZ, 0x654, R24 ;  /* 0x00000654ff187816 */ /* 0x000fc80000000018 */
[----:B------:R1:W-:Y:S01]  /*92a0*/  SYNCS.ARRIVE.TRANS64.RED.A1T0 RZ, [R24+URZ], RZ ;  /* 0x000000ff18ff79a7 */ /* 0x0003e2000810043f */
[----:B------:R-:W-:Y:S05]  /*92b0*/  @P1 BRA `(.L_x_32) ;  /* 0x0000000400001947 */ /* 0x000fea0003800000 */
[----:B------:R-:W-:Y:S01]  /*92c0*/  ISETP.LT.OR P1, PT, R19, 0x1, !P0 ;  /* 0x000000011300780c */ /* 0x000fe20004721670 */
[----:B------:R-:W-:-:S12]  /*92d0*/  BSSY B0, `(.L_x_33) ;  /* 0x000003d000007945 */ /* 0x000fd80003800000 */
[----:B------:R-:W-:Y:S05]  /*92e0*/  @P1 BRA `(.L_x_34) ;  /* 0x0000000000ec1947 */ /* 0x000fea0003800000 */
[----:B-1----:R-:W-:Y:S02]  /*92f0*/  LEA R24, R7, R16, 0x3 ;  /* 0x0000001007187211 */ /* 0x002fe400078e18ff */
[----:B------:R-:W-:Y:S02]  /*9300*/  SHF.L.U32 R25, R5, 0x1f, RZ ;  /* 0x0000001f05197819 */ /* 0x000fe400000006ff */
[----:B------:R-:W-:Y:S02]  /*9310*/  ISETP.NE.AND P2, PT, R17, RZ, PT ;  /* 0x000000ff1100720c */ /* 0x000fe40003f45270 */
[----:B------:R-:W1:Y:S02]  /*9320*/  SYNCS.PHASECHK.TRANS64.TRYWAIT P1, [R24+URZ+0x2d020], R25 ;  /* 0x02d02019180075a7 */ /* 0x000e64000802017f */
[----:B-1----:R-:W-:Y:S09]  /*9330*/  @!P1 BRA `(.L_x_35) ;  /* 0x0000002400c09947 */ /* 0x002ff20003800000 */
.L_x_76:
[----:B------:R-:W-:Y:S05]  /*9340*/  @P2 BRA `(.L_x_36) ;  /* 0x0000000000142947 */ /* 0x000fea0003800000 */
[----:B------:R-:W-:Y:S02]  /*9350*/  LOP3.LUT P1, RZ, R18, 0x1f, RZ, 0xc0, !PT ;  /* 0x0000001f12ff7812 */ /* 0x000fe4000782c0ff */
[----:B-1----:R-:W-:-:S04]  /*9360*/  MOV R25, 0xa000 ;  /* 0x0000a00000197802 */ /* 0x002fc80000000f00 */
[----:B------:R2:W-:Y:S07]  /*9370*/  SYNCS.ARRIVE.TRANS64 RZ, [R24+URZ+0x2d000], R25 ;  /* 0x02d0001918ff79a7 */ /* 0x0005ee000800003f */
[----:B------:R-:W-:Y:S05]  /*9380*/  @!P1 BRA `(.L_x_36) ;  /* 0x0000000000049947 */ /* 0x000fea0003800000 */
[----:B------:R-:W-:Y:S01]  /*9390*/  BPT.TRAP 0x1 ;  /* 0x000000040000795c */ /* 0x000fe20000300000 */
.L_x_36:
[----:B-12---:R-:W-:Y:S01]  /*93a0*/  IMAD R25, R7, 0xa000, R16 ;  /* 0x0000a00007197824 */ /* 0x006fe200078e0210 */
[----:B------:R-:W-:Y:S01]  /*93b0*/  R2UR UR41, R24 ;  /* 0x00000000182972ca */ /* 0x000fe200000e0000 */
[----:B------:R-:W-:Y:S01]  /*93c0*/  UIADD3 UR38, UP0, UR30, 0x2f0, URZ ;  /* 0x000002f01e267890 */ /* 0x000fe2000ff1e03f */
[C---:B------:R-:W-:Y:S01]  /*93d0*/  R2UR UR43, R2.reuse ;  /* 0x00000000022b72ca */ /* 0x040fe200000e0000 */
        /* <DEDUP_REMOVED lines=15> */
[----:B------:R-:W-:Y:S01]  /*94d0*/  SEL R24, RZ, 0x1, P1 ;  /* 0x00000001ff187807 */ /* 0x000fe20000800000 */
        /* <DEDUP_REMOVED lines=27> */
[----:B--2---:R-:W-:Y:S01]  /*9690*/  NOP ;  /* 0x0000000000007918 */ /* 0x004fe20000000000 */
.L_x_34:
[----:B------:R-:W-:Y:S05]  /*96a0*/  BSYNC B0 ;  /* 0x0000000000007941 */ /* 0x000fea0003800000 */
.L_x_33:
[----:B------:R-:W-:-:S07]  /*96b0*/  VIADD R19, R19, 0xffffffff ;  /* 0xffffffff13137836 */ /* 0x000fce0000000000 */
.L_x_32:
[----:B------:R-:W-:Y:S01]  /*96c0*/  ISETP.GT.AND P3, PT, R170, 0x2, PT ;  /* 0x00000002aa00780c */ /* 0x000fe20003f64270 */
[----:B------:R-:W-:Y:S01]  /*96d0*/  IMAD.MOV.U32 R175, RZ, RZ, R4 ;  /* 0x000000ffffaf7224 */ /* 0x000fe200078e0004 */
[----:B------:R-:W-:Y:S02]  /*96e0*/  IADD3 R171, R171, 0x1, RZ ;  /* 0x00000001abab7810 */ /* 0x000fe40007ffe0ff */
[----:B------:R-:W-:Y:S02]  /*96f0*/  IADD3 R168, R168, 0x1, RZ ;  /* 0x00000001a8a87810 */ /* 0x000fe40007ffe0ff */
[----:B------:R-:W-:Y:S02]  /*9700*/  ISETP.NE.AND P1, PT, R171, 0x4, PT ;  /* 0x00000004ab00780c */ /* 0x000fe40003f25270 */
[----:B------:R-:W-:Y:S02]  /*9710*/  ISETP.NE.AND P2, PT, R168, 0x4, PT ;  /* 0x00000004a800780c */ /* 0x000fe40003f45270 */
[----:B------:R-:W-:-:S02]  /*9720*/  SEL R25, RZ, 0x1, P1 ;  /* 0x00000001ff197807 */ /* 0x000fc40000800000 */
[----:B------:R-:W-:Y:S02]  /*9730*/  IADD3 R170, R170, -0x1, RZ ;  /* 0xffffffffaaaa7810 */ /* 0x000fe40007ffe0ff */
[----:B------:R-:W-:Y:S02]  /*9740*/  LOP3.LUT R6, R6, R25, RZ, 0x3c, !PT ;  /* 0x0000001906067212 */ /* 0x000fe400078e3cff */
[----:B------:R-:W-:Y:S02]  /*9750*/  MOV R177, R3 ;  /* 0x0000000300b17202 */ /* 0x000fe40000000f00 */
[----:B------:R-:W-:Y:S02]  /*9760*/  SEL R171, R171, RZ, P1 ;  /* 0x000000ffabab7207 */ /* 0x000fe40000800000 */
[----:B------:R-:W-:Y:S01]  /*9770*/  SEL R168, R168, RZ, P2 ;  /* 0x000000ffa8a87207 */ /* 0x000fe20001000000 */
[----:B------:R-:W-:Y:S06]  /*9780*/  @P3 BRA `(.L_x_37) ;  /* 0xffffffb800983947 */ /* 0x000fec000383ffff */
.L_x_24:
[----:B------:R-:W-:Y:S05]  /*9790*/  WARPSYNC.ALL ;  /* 0x0000000000007948 */ /* 0x000fea0003800000 */
[----:B------:R-:W2:Y:S01]  /*97a0*/  SHFL.BFLY PT, R5, R176, 0x1, 0x1f ;  /* 0x0c201f00b0057f89 */ /* 0x000ea200000e0000 */
[----:B------:R-:W-:Y:S01]  /*97b0*/  BSSY B0, `(.L_x_38) ;  /* 0x0000023000007945 */ /* 0x000fe20003800000 */
[----:B------:R-:W-:Y:S02]  /*97c0*/  MOV R25, 0x7f800000 ;  /* 0x7f80000000197802 */ /* 0x000fe40000000f00 */
[----:B------:R-:W3:Y:S01]  /*97d0*/  SHFL.BFLY PT, R0, R173, 0x1, 0x1f ;  /* 0x0c201f00ad007f89 */ /* 0x000ee200000e0000 */
[----:B-1----:R-:W-:-:S02]  /*97e0*/  MOV R24, 0x3f800000 ;  /* 0x3f80000000187802 */ /* 0x002fc40000000f00 */
[----:B------:R-:W-:Y:S01]  /*97f0*/  MOV R27, 0x7f800000 ;  /* 0x7f800000001b7802 */ /* 0x000fe20000000f00 */
[----:B--2---:R-:W-:Y:S01]  /*9800*/  FADD R5, R5, R176 ;  /* 0x000000b005057221 */ /* 0x004fe20000000000 */
[----:B---3--:R-:W-:-:S04]  /*9810*/  FADD R29, R0, R173 ;  /* 0x000000ad001d7221 */ /* 0x008fc80000000000 */
[----:B------:R-:W1:Y:S01]  /*9820*/  SHFL.BFLY PT, R2, R5, 0x2, 0x1f ;  /* 0x0c401f0005027f89 */ /* 0x000e6200000e0000 */
[----:B------:R-:W-:-:S03]  /*9830*/  MOV R0, 0x3f800000 ;  /* 0x3f80000000007802 */ /* 0x000fc60000000f00 */
[----:B------:R-:W2:Y:S01]  /*9840*/  SHFL.BFLY PT, R30, R29, 0x2, 0x1f ;  /* 0x0c401f001d1e7f89 */ /* 0x000ea200000e0000 */
[C---:B-1----:R-:W-:Y:S01]  /*9850*/  FSETP.NE.AND P0, PT, R5.reuse, -R2, PT ;  /* 0x800000020500720b */ /* 0x042fe20003f05000 */
[----:B------:R-:W-:Y:S01]  /*9860*/  FADD R2, R5, R2 ;  /* 0x0000000205027221 */ /* 0x000fe20000000000 */
[----:B--2---:R-:W-:-:S11]  /*9870*/  FADD R19, R29, R30 ;  /* 0x0000001e1d137221 */ /* 0x004fd60000000000 */
[----:B------:R-:W-:Y:S05]  /*9880*/  @!P0 BRA `(.L_x_39) ;  /* 0x0000000000548947 */ /* 0x000fea0003800000 */
[----:B------:R-:W-:Y:S01]  /*9890*/  VIADD R0, R2, 0x1800000 ;  /* 0x0180000002007836 */ /* 0x000fe20000000000 */
[----:B------:R-:W-:Y:S04]  /*98a0*/  BSSY B1, `(.L_x_40) ;  /* 0x000000c000017945 */ /* 0x000fe80003800000 */
[----:B------:R-:W-:-:S04]  /*98b0*/  LOP3.LUT R0, R0, 0x7f800000, RZ, 0xc0, !PT ;  /* 0x7f80000000007812 */ /* 0x000fc800078ec0ff */
[----:B------:R-:W-:-:S13]  /*98c0*/  ISETP.GT.U32.AND P0, PT, R0, 0x1ffffff, PT ;  /* 0x01ffffff0000780c */ /* 0x000fda0003f04070 */
[----:B------:R-:W-:Y:S05]  /*98d0*/  @P0 BRA `(.L_x_41) ;  /* 0x0000000000100947 */ /* 0x000fea0003800000 */
[----:B------:R-:W-:-:S07]  /*98e0*/  MOV R28, 0x9900 ;  /* 0x00009900001c7802 */ /* 0x000fce0000000f00 */
[----:B------:R-:W-:Y:S05]  /*98f0*/  CALL.REL.NOINC `($__internal_0_$__cuda_sm20_rcp_rn_f32_slowpath) ;  /* 0x0000002000647944 */ /* 0x000fea0003c00000 */
[----:B------:R-:W-:Y:S01]  /*9900*/  MOV R0, R5 ;  /* 0x0000000500007202 */ /* 0x000fe20000000f00 */
[----:B------:R-:W-:Y:S06]  /*9910*/  BRA `(.L_x_42) ;  /* 0x0000000000107947 */ /* 0x000fec0003800000 */
.L_x_41:
[----:B------:R-:W1:Y:S02]  /*9920*/  MUFU.RCP R5, R2 ;  /* 0x0000000200057308 */ /* 0x000e640000001000 */
[----:B-1----:R-:W-:-:S04]  /*9930*/  FFMA R0, R2, R5, -1 ;  /* 0xbf80000002007423 */ /* 0x002fc80000000005 */
[----:B------:R-:W-:-:S04]  /*9940*/  FADD.FTZ R0, -R0, -RZ ;  /* 0x800000ff00007221 */ /* 0x000fc80000010100 */
[----:B------:R-:W-:-:S07]  /*9950*/  FFMA R0, R5, R0, R5 ;  /* 0x0000000005007223 */ /* 0x000fce0000000005 */
.L_x_42:
[----:B------:R-:W-:Y:S05]  /*9960*/  BSYNC B1 ;  /* 0x0000000000017941 */ /* 0x000fea0003800000 */
.L_x_40:
[----:B------:R-:W-:Y:S01]  /*9970*/  FSETP.GEU.AND P0, PT, |R2|, 1.175494350822287508e-38, PT ;  /* 0x008000000200780b */ /* 0x000fe20003f0e200 */
[----:B------:R-:W-:-:S12]  /*9980*/  ULDC UR6, c[0x0][0x600] ;  /* 0x0001800000067ab9 */ /* 0x000fd80000000800 */
[----:B------:R-:W-:-:S04]  /*9990*/  @!P0 FMUL R2, R2, 16777216 ;  /* 0x4b80000002028820 */ /* 0x000fc80000400000 */
[----:B------:R-:W1:Y:S02]  /*99a0*/  MUFU.LG2 R5, R2 ;  /* 0x0000000200057308 */ /* 0x000e640000000c00 */
[----:B-1----:R-:W-:-:S04]  /*99b0*/  @!P0 FADD R5, R5, -24 ;  /* 0xc1c0000005058421 */ /* 0x002fc80000000000 */
[----:B------:R-:W-:-:S04]  /*99c0*/  FMUL R6, R5, 0.69314718246459960938 ;  /* 0x3f31721805067820 */ /* 0x000fc80000400000 */
[----:B------:R-:W-:-:S07]  /*99d0*/  FFMA R27, R3, UR6, R6 ;  /* 0x00000006031b7c23 */ /* 0x000fce0008000006 */
.L_x_39:
[----:B------:R-:W-:Y:S05]  /*99e0*/  BSYNC B0 ;  /* 0x0000000000007941 */ /* 0x000fea0003800000 */
.L_x_38:
[----:B------:R-:W-:Y:S01]  /*99f0*/  FSETP.NE.AND P0, PT, R29, -R30, PT ;  /* 0x8000001e1d00720b */ /* 0x000fe20003f05000 */
[----:B------:R-:W-:Y:S01]  /*9a00*/  ULDC UR4, c[0x0][0x608] ;  /* 0x0001820000047ab9 */ /* 0x000fe20000000800 */
[----:B------:R-:W-:Y:S01]  /*9a10*/  BSSY B0, `(.L_x_43) ;  /* 0x0000041000007945 */ /* 0x000fe20003800000 */
[----:B------:R-:W-:-:S04]  /*9a20*/  FMUL R0, R0, UR4 ;  /* 0x0000000400007c20 */ /* 0x000fc80008400000 */
        /* <DEDUP_REMOVED lines=40> */
[----:B------:R-:W-:Y:S06]  /*9cb0*/  @!P0 BRA `(.L_x_44) ;  /* 0x0000000000588947 */ /* 0x000fec0003800000 */
[----:B------:R-:W-:Y:S01]  /*9cc0*/  IADD3 R0, R19, 0x1800000, RZ ;  /* 0x0180000013007810 */ /* 0x000fe20007ffe0ff */
[----:B------:R-:W-:Y:S03]  /*9cd0*/  BSSY B1, `(.L_x_45) ;  /* 0x000000d000017945 */ /* 0x000fe60003800000 */
[----:B------:R-:W-:-:S04]  /*9ce0*/  LOP3.LUT R0, R0, 0x7f800000, RZ, 0xc0, !PT ;  /* 0x7f80000000007812 */ /* 0x000fc800078ec0ff */
[----:B------:R-:W-:-:S13]  /*9cf0*/  ISETP.GT.U32.AND P0, PT, R0, 0x1ffffff, PT ;  /* 0x01ffffff0000780c */ /* 0x000fda0003f04070 */
[----:B------:R-:W-:Y:S05]  /*9d00*/  @P0 BRA `(.L_x_46) ;  /* 0x0000000000140947 */ /* 0x000fea0003800000 */
[----:B------:R-:W-:Y:S02]  /*9d10*/  MOV R2, R19 ;  /* 0x0000001300027202 */ /* 0x000fe40000000f00 */
[----:B------:R-:W-:-:S07]  /*9d20*/  MOV R28, 0x9d40 ;  /* 0x00009d40001c7802 */ /* 0x000fce0000000f00 */
[----:B------:R-:W-:Y:S05]  /*9d30*/  CALL.REL.NOINC `($__internal_0_$__cuda_sm20_rcp_rn_f32_slowpath) ;  /* 0x0000001c00547944 */ /* 0x000fea0003c00000 */
[----:B------:R-:W-:Y:S01]  /*9d40*/  MOV R24, R5 ;  /* 0x0000000500187202 */ /* 0x000fe20000000f00 */
[----:B------:R-:W-:Y:S06]  /*9d50*/  BRA `(.L_x_47) ;  /* 0x0000000000107947 */ /* 0x000fec0003800000 */
.L_x_46:
[----:B------:R-:W1:Y:S02]  /*9d60*/  MUFU.RCP R24, R19 ;  /* 0x0000001300187308 */ /* 0x000e640000001000 */
[----:B-1----:R-:W-:-:S04]  /*9d70*/  FFMA R0, R19, R24, -1 ;  /* 0xbf80000013007423 */ /* 0x002fc80000000018 */
[----:B------:R-:W-:-:S04]  /*9d80*/  FADD.FTZ R3, -R0, -RZ ;  /* 0x800000ff00037221 */ /* 0x000fc80000010100 */
[----:B------:R-:W-:-:S07]  /*9d90*/  FFMA R24, R24, R3, R24 ;  /* 0x0000000318187223 */ /* 0x000fce0000000018 */
.L_x_47:
[----:B------:R-:W-:Y:S05]  /*9da0*/  BSYNC B1 ;  /* 0x0000000000017941 */ /* 0x000fea0003800000 */
.L_x_45:
[----:B------:R-:W-:Y:S01]  /*9db0*/  FSETP.GEU.AND P0, PT, |R19|, 1.175494350822287508e-38, PT ;  /* 0x008000001300780b */ /* 0x000fe20003f0e200 */
[----:B------:R-:W-:-:S12]  /*9dc0*/  ULDC UR4, c[0x0][0x600] ;  /* 0x0001800000047ab9 */ /* 0x000fd80000000800 */
[----:B------:R-:W-:-:S04]  /*9dd0*/  @!P0 FMUL R19, R19, 16777216 ;  /* 0x4b80000013138820 */ /* 0x000fc80000400000 */
[----:B------:R-:W1:Y:S02]  /*9de0*/  MUFU.LG2 R0, R19 ;  /* 0x0000001300007308 */ /* 0x000e640000000c00 */
[----:B-1----:R-:W-:-:S04]  /*9df0*/  @!P0 FADD R0, R0, -24 ;  /* 0xc1c0000000008421 */ /* 0x002fc80000000000 */
[----:B------:R-:W-:-:S04]  /*9e00*/  FMUL R25, R0, 0.69314718246459960938 ;  /* 0x3f31721800197820 */ /* 0x000fc80000400000 */
[----:B------:R-:W-:-:S07]  /*9e10*/  FFMA R25, R4, UR4, R25 ;  /* 0x0000000404197c23 */ /* 0x000fce0008000019 */
.L_x_44:
[----:B------:R-:W-:Y:S05]  /*9e20*/  BSYNC B0 ;  /* 0x0000000000007941 */ /* 0x000fea0003800000 */
.L_x_43:
[C---:B------:R-:W-:Y:S01]  /*9e30*/  LOP3.LUT P0, RZ, R18.reuse, 0x3, RZ, 0xc0, !PT ;  /* 0x0000000312ff7812 */ /* 0x040fe2000780c0ff */
[----:B------:R-:W-:Y:S01]  /*9e40*/  ULDC UR4, c[0x0][0x608] ;  /* 0x0001820000047ab9 */ /* 0x000fe20000000800 */
[----:B------:R-:W-:Y:S01]  /*9e50*/  LOP3.LUT R0, R18, 0x60, RZ, 0xc0, !PT ;  /* 0x0000006012007812 */ /* 0x000fe200078ec0ff */
[----:B------:R-:W-:Y:S01]  /*9e60*/  FMUL R24, R24, UR4 ;  /* 0x0000000418187c20 */ /* 0x000fe20008400000 */
[----:B------:R-:W-:Y:S01]  /*9e70*/  ULDC.64 UR8, c[0x0][0x208] ;  /* 0x0000820000087ab9 */ /* 0x000fe20000000a00 */
[----:B------:R-:W-:Y:S01]  /*9e80*/  BSSY B0, `(.L_x_48) ;  /* 0x0000030000007945 */ /* 0x000fe20003800000 */
[----:B------:R-:W-:Y:S01]  /*9e90*/  SHF.R.U32.HI R19, RZ, 0x5, R0 ;  /* 0x00000005ff137819 */ /* 0x000fe20000011600 */
        /* <DEDUP_REMOVED lines=24> */
[----:B------:R-:W-:Y:S06]  /*a020*/  @P0 BRA `(.L_x_49) ;  /* 0x0000000000540947 */ /* 0x000fec0003800000 */
[----:B------:R-:W1:Y:S01]  /*a030*/  S2UR UR4, SR_CTAID.X ;  /* 0x00000000000479c3 */ /* 0x000e620000002500 */
[----:B------:R-:W-:Y:S01]  /*a040*/  SHF.R.U32.HI R0, RZ, 0x2, R18 ;  /* 0x00000002ff007819 */ /* 0x000fe20000011612 */
[----:B------:R-:W-:-:S03]  /*a050*/  IMAD.SHL.U32 R3, R19, 0x10, RZ ;  /* 0x0000001013037824 */ /* 0x000fc600078e00ff */
[----:B------:R-:W-:-:S04]  /*a060*/  LOP3.LUT R0, R0, 0x7, RZ, 0xc0, !PT ;  /* 0x0000000700007812 */ /* 0x000fc800078ec0ff */
[----:B------:R-:W-:Y:S01]  /*a070*/  LOP3.LUT R0, R3, 0xfffffff0, R0, 0xe2, !PT ;  /* 0xfffffff003007812 */ /* 0x000fe200078ee200 */
[----:B-1----:R-:W-:-:S03]  /*a080*/  USHF.L.U32 UR6, UR4, 0x6, URZ ;  /* 0x0000000604067899 */ /* 0x002fc6000800063f */
[----:B------:R-:W-:Y:S02]  /*a090*/  ULDC.64 UR4, c[0x0][0x688] ;  /* 0x0001a20000047ab9 */ /* 0x000fe40000000a00 */
[----:B------:R-:W-:Y:S02]  /*a0a0*/  UIMAD UR4, UR44, UR4, UR6 ;  /* 0x000000042c0472a4 */ /* 0x000fe4000f8e0206 */
[----:B------:R-:W-:Y:S02]  /*a0b0*/  LOP3.LUT R2, R0, UR6, RZ, 0xfc, !PT ;  /* 0x0000000600027c12 */ /* 0x000fe4000f8efcff */
[----:B------:R-:W-:Y:S02]  /*a0c0*/  UIMAD UR4, UR45, UR5, UR4 ;  /* 0x000000052d0472a4 */ /* 0x000fe4000f8e0204 */
[C---:B------:R-:W-:Y:S01]  /*a0d0*/  IADD3 R3, R2.reuse, 0x8, RZ ;  /* 0x0000000802037810 */ /* 0x040fe20007ffe0ff */
[----:B------:R-:W-:Y:S02]  /*a0e0*/  ULDC UR5, c[0x0][0x288] ;  /* 0x0000a20000057ab9 */ /* 0x000fe40000000800 */
[----:B------:R-:W-:-:S02]  /*a0f0*/  ISETP.GE.U32.AND P0, PT, R2, UR5, PT ;  /* 0x0000000502007c0c */ /* 0x000fc4000bf06070 */
[----:B------:R-:W-:Y:S02]  /*a100*/  IADD3 R0, P2, R0, UR4, RZ ;  /* 0x0000000400007c10 */ /* 0x000fe4000ff5e0ff */
[----:B------:R-:W-:Y:S01]  /*a110*/  ISETP.GE.U32.AND P1, PT, R3, UR5, PT ;  /* 0x0000000503007c0c */ /* 0x000fe2000bf26070 */
[----:B------:R-:W-:Y:S01]  /*a120*/  ULDC.64 UR4, c[0x0][0x680] ;  /* 0x0001a00000047ab9 */ /* 0x000fe20000000a00 */
[----:B------:R-:W-:Y:S02]  /*a130*/  IADD3.X R3, RZ, RZ, RZ, P2, !PT ;  /* 0x000000ffff037210 */ /* 0x000fe400017fe4ff */
[----:B------:R-:W-:-:S04]  /*a140*/  LEA R2, P2, R0, UR4, 0x2 ;  /* 0x0000000400027c11 */ /* 0x000fc8000f8410ff */
[----:B------:R-:W-:-:S05]  /*a150*/  LEA.HI.X R3, R0, UR5, R3, 0x2, P2 ;  /* 0x0000000500037c11 */ /* 0x000fca00090f1403 */
[----:B------:R1:W-:Y:S04]  /*a160*/  @!P0 STG.E desc[UR8][R2.64], R27 ;  /* 0x0000001b02008986 */ /* 0x0003e8000c101908 */
[----:B------:R1:W-:Y:S02]  /*a170*/  @!P1 STG.E desc[UR8][R2.64+0x20], R25 ;  /* 0x0000201902009986 */ /* 0x0003e4000c101908 */
.L_x_49:
[----:B------:R-:W-:Y:S05]  /*a180*/  BSYNC B0 ;  /* 0x0000000000007941 */ /* 0x000fea0003800000 */
.L_x_48:
[----:B------:R-:W-:Y:S01]  /*a190*/  ULDC.64 UR4, c[0x0][0x730] ;  /* 0x0001cc0000047ab9 */ /* 0x000fe20000000a00 */
[-C--:B------:R-:W-:Y:S01]  /*a1a0*/  FMUL R51, R106, R24.reuse ;  /* 0x000000186a337220 */ /* 0x080fe20000400000 */
[----:B------:R-:W-:Y:S01]  /*a1b0*/  ISETP.NE.U32.AND P0, PT, RZ, UR4, PT ;  /* 0x00000004ff007c0c */ /* 0x000fe2000bf05070 */
[-C--:B------:R-:W-:Y:S01]  /*a1c0*/  FMUL R107, R107, R24.reuse ;  /* 0x000000186b6b7220 */ /* 0x080fe20000400000 */
[-C--:B------:R-:W-:Y:S01]  /*a1d0*/  FMUL R53, R110, R24.reuse ;  /* 0x000000186e357220 */ /* 0x080fe20000400000 */
[-C--:B------:R-:W-:Y:S01]  /*a1e0*/  FMUL R111, R111, R24.reuse ;  /* 0x000000186f6f7220 */ /* 0x080fe20000400000 */
[----:B------:R-:W-:Y:S01]  /*a1f0*/  ISETP.NE.AND.EX P0, PT, RZ, UR5, PT, P0 ;  /* 0x00000005ff007c0c */ /* 0x000fe2000bf05300 */
        /* <DEDUP_REMOVED lines=13> */
[----:B------:R-:W-:Y:S02]  /*a2d0*/  ULDC.64 UR4, c[0x0][0x728] ;  /* 0x0001ca0000047ab9 */ /* 0x000fe40000000a00 */
[----:B------:R-:W-:-:S04]  /*a2e0*/  ISETP.NE.U32.AND P0, PT, RZ, UR4, PT ;  /* 0x00000004ff007c0c */ /* 0x000fc8000bf05070 */
[----:B------:R-:W-:-:S13]  /*a2f0*/  ISETP.NE.AND.EX P0, PT, RZ, UR5, PT, P0 ;  /* 0x00000005ff007c0c */ /* 0x000fda000bf05300 */
[----:B------:R-:W-:Y:S05]  /*a300*/  @!P0 BRA `(.L_x_51) ;  /* 0x00000000000c8947 */ /* 0x000fea0003800000 */
[----:B-1----:R-:W1:Y:S02]  /*a310*/  LDC.64 R2, c[0x0][0x728] ;  /* 0x0001ca00ff027b82 */ /* 0x002e640000000a00 */
[----:B-1----:R2:W5:Y:S01]  /*a320*/  LDG.E R2, desc[UR8][R2.64] ;  /* 0x0000000802027981 */ /* 0x002562000c1e1900 */
[----:B------:R-:W-:Y:S05]  /*a330*/  BRA `(.L_x_50) ;  /* 0x0000000000047947 */ /* 0x000fea0003800000 */
.L_x_51:
[----:B-1----:R-:W3:Y:S02]  /*a340*/  LDC R2, c[0x0][0x720] ;  /* 0x0001c800ff027b82 */ /* 0x002ee40000000800 */
.L_x_50:
[----:B------:R-:W-:Y:S02]  /*a350*/  MOV R0, RZ ;  /* 0x000000ff00007202 */ /* 0x000fe40000000f00 */
[----:B---3-5:R-:W-:Y:S02]  /*a360*/  MOV R46, R2 ;  /* 0x00000002002e7202 */ /* 0x028fe40000000f00 */
[----:B------:R-:W-:-:S13]  /*a370*/  LOP3.LUT P0, RZ, R0, 0x1bf, RZ, 0xc0, !PT ;  /* 0x000001bf00ff7812 */ /* 0x000fda000780c0ff */
[----:B------:R-:W-:Y:S05]  /*a380*/  @!P0 BRA `(.L_x_52) ;  /* 0x0000000000408947 */ /* 0x000fea0003800000 */
[----:B------:R-:W-:Y:S01]  /*a390*/  MOV R0, 0x0 ;  /* 0x0000000000007802 */ /* 0x000fe20000000f00 */
[----:B------:R-:W-:Y:S01]  /*a3a0*/  ULDC.64 UR4, c[0x4][0x70] ;  /* 0x01001c0000047ab9 */ /* 0x000fe20000000a00 */
[----:B------:R-:W-:Y:S01]  /*a3b0*/  ULDC.64 UR6, c[0x4][0x8] ;  /* 0x0100020000067ab9 */ /* 0x000fe20000000a00 */
[----:B------:R-:W-:Y:S01]  /*a3c0*/  MOV R4, UR4 ;  /* 0x0000000400047c02 */ /* 0x000fe20008000f00 */
[----:B-12---:R1:W2:Y:S01]  /*a3d0*/  LDC.64 R2, c[0x4][R0] ;  /* 0x0100000000027b82 */ /* 0x0062a20000000a00 */
[----:B------:R-:W-:Y:S01]  /*a3e0*/  IMAD.U32 R5, RZ, RZ, UR5 ;  /* 0x00000005ff057e24 */ /* 0x000fe2000f8e00ff */
[----:B------:R-:W-:Y:S01]  /*a3f0*/  ULDC.64 UR4, c[0x4][0x78] ;  /* 0x01001e0000047ab9 */ /* 0x000fe20000000a00 */
[----:B------:R-:W-:Y:S01]  /*a400*/  MOV R10, UR6 ;  /* 0x00000006000a7c02 */ /* 0x000fe20008000f00 */
[----:B------:R-:W-:Y:S01]  /*a410*/  IMAD.MOV.U32 R8, RZ, RZ, 0x70 ;  /* 0x00000070ff087424 */ /* 0x000fe200078e00ff */
[----:B------:R-:W-:Y:S02]  /*a420*/  MOV R6, UR4 ;  /* 0x0000000400067c02 */ /* 0x000fe40008000f00 */
[----:B------:R-:W-:-:S02]  /*a430*/  MOV R7, UR5 ;  /* 0x0000000500077c02 */ /* 0x000fc40008000f00 */
[----:B------:R-:W-:Y:S02]  /*a440*/  MOV R11, UR7 ;  /* 0x00000007000b7c02 */ /* 0x000fe40008000f00 */
[----:B------:R-:W-:Y:S02]  /*a450*/  MOV R12, 0x1 ;  /* 0x00000001000c7802 */ /* 0x000fe40000000f00 */
[----:B-1----:R-:W-:-:S07]  /*a460*/  MOV R13, RZ ;  /* 0x000000ff000d7202 */ /* 0x002fce0000000f00 */
[----:B------:R-:W-:-:S07]  /*a470*/  LEPC R20, `(.L_x_52) ;  /* 0x000000001014794e */ /* 0x000fce0000000000 */
[----:B--2---:R-:W-:Y:S05]  /*a480*/  CALL.ABS.NOINC R2 ;  /* 0x0000000002007343 */ /* 0x004fea0003c00000 */
.L_x_52:
[----:B------:R-:W-:-:S13]  /*a490*/  LOP3.LUT P0, RZ, R16, 0x1bf, RZ, 0xc0, !PT ;  /* 0x000001bf10ff7812 */ /* 0x000fda000780c0ff */
[----:B------:R-:W-:Y:S05]  /*a4a0*/  @!P0 BRA `(.L_x_53) ;  /* 0x0000000000408947 */ /* 0x000fea0003800000 */
[----:B------:R-:W-:Y:S01]  /*a4b0*/  MOV R0, 0x0 ;  /* 0x0000000000007802 */ /* 0x000fe20000000f00 */
[----:B------:R-:W-:Y:S01]  /*a4c0*/  ULDC.64 UR4, c[0x4][0x70] ;  /* 0x01001c0000047ab9 */ /* 0x000fe20000000a00 */
[----:B------:R-:W-:Y:S01]  /*a4d0*/  ULDC.64 UR6, c[0x4][0x78] ;  /* 0x01001e0000067ab9 */ /* 0x000fe20000000a00 */
[----:B------:R-:W-:Y:S01]  /*a4e0*/  MOV R4, UR4 ;  /* 0x0000000400047c02 */ /* 0x000fe20008000f00 */
[----:B-12---:R1:W2:Y:S01]  /*a4f0*/  LDC.64 R2, c[0x4][R0] ;  /* 0x0100000000027b82 */ /* 0x0062a20000000a00 */
[----:B------:R-:W-:Y:S01]  /*a500*/  MOV R5, UR5 ;  /* 0x0000000500057c02 */ /* 0x000fe20008000f00 */
[----:B------:R-:W-:Y:S01]  /*a510*/  ULDC.64 UR4, c[0x4][0x10] ;  /* 0x0100040000047ab9 */ /* 0x000fe20000000a00 */
[----:B------:R-:W-:Y:S01]  /*a520*/  IMAD.U32 R6, RZ, RZ, UR6 ;  /* 0x00000006ff067e24 */ /* 0x000fe2000f8e00ff */
[----:B------:R-:W-:Y:S01]  /*a530*/  MOV R7, UR7 ;  /* 0x0000000700077c02 */ /* 0x000fe20008000f00 */
[----:B------:R-:W-:Y:S01]  /*a540*/  IMAD.MOV.U32 R12, RZ, RZ, 0x1 ;  /* 0x00000001ff0c7424 */ /* 0x000fe200078e00ff */
[----:B------:R-:W-:-:S02]  /*a550*/  MOV R10, UR4 ;  /* 0x00000004000a7c02 */ /* 0x000fc40008000f00 */
[----:B------:R-:W-:Y:S02]  /*a560*/  MOV R11, UR5 ;  /* 0x00000005000b7c02 */ /* 0x000fe40008000f00 */
[----:B------:R-:W-:Y:S02]  /*a570*/  MOV R8, 0x70 ;  /* 0x0000007000087802 */ /* 0x000fe40000000f00 */
[----:B-1----:R-:W-:-:S07]  /*a580*/  MOV R13, RZ ;  /* 0x000000ff000d7202 */ /* 0x002fce0000000f00 */
[----:B------:R-:W-:-:S07]  /*a590*/  LEPC R20, `(.L_x_53) ;  /* 0x000000001014794e */ /* 0x000fce0000000000 */
[----:B--2---:R-:W-:Y:S05]  /*a5a0*/  CALL.ABS.NOINC R2 ;  /* 0x0000000002007343 */ /* 0x004fea0003c00000 */
.L_x_53:
[----:B------:R-:W-:Y:S01]  /*a5b0*/  ULDC.64 UR4, c[0x0][0x730] ;  /* 0x0001cc0000047ab9 */ /* 0x000fe20000000a00 */
[----:B------:R-:W-:Y:S01]  /*a5c0*/  SHF.L.U32 R0, R18, 0x5, RZ ;  /* 0x0000000512007819 */ /* 0x000fe200000006ff */
[----:B------:R-:W-:Y:S01]  /*a5d0*/  VIADD R17, R17, 0x1f ;  /* 0x0000001f11117836 */ /* 0x000fe20000000000 */
[----:B------:R-:W-:Y:S02]  /*a5e0*/  ISETP.NE.U32.AND P0, PT, RZ, UR4, PT ;  /* 0x00000004ff007c0c */ /* 0x000fe4000bf05070 */
[----:B-12---:R-:W-:Y:S02]  /*a5f0*/  SHF.R.U32.HI R3, RZ, 0x1, R18 ;  /* 0x00000001ff037819 */ /* 0x006fe40000011612 */
[----:B------:R-:W-:Y:S02]  /*a600*/  ISETP.NE.AND.EX P0, PT, RZ, UR5, PT, P0 ;  /* 0x00000005ff007c0c */ /* 0x000fe4000bf05300 */
[C---:B------:R-:W-:Y:S02]  /*a610*/  LOP3.LUT R2, R0.reuse, 0xc0, RZ, 0xc0, !PT ;  /* 0x000000c000027812 */ /* 0x040fe400078ec0ff */
[----:B------:R-:W-:-:S02]  /*a620*/  LOP3.LUT R4, R0, 0x20, RZ, 0xc0, !PT ;  /* 0x0000002000047812 */ /* 0x000fc400078ec0ff */
[----:B------:R-:W-:Y:S02]  /*a630*/  LOP3.LUT R2, R2, 0x8, R3, 0xf8, !PT ;  /* 0x0000000802027812 */ /* 0x000fe400078ef803 */
[----:B------:R-:W-:Y:S02]  /*a640*/  SHF.L.U32 R3, R18, 0x2, RZ ;  /* 0x0000000212037819 */ /* 0x000fe400000006ff */
[----:B------:R-:W-:Y:S02]  /*a650*/  LEA R4, R19, R4, 0x9 ;  /* 0x0000000413047211 */ /* 0x000fe400078e48ff */
[----:B------:R-:W-:Y:S01]  /*a660*/  LOP3.LUT R3, R2, 0x18, R3, 0x78, !PT ;  /* 0x0000001802037812 */ /* 0x000fe200078e7803 */
[----:B------:R-:W1:Y:S01]  /*a670*/  @P0 LDC R46, c[0x0][0x720] ;  /* 0x0001c800ff2e0b82 */ /* 0x000e620000000800 */
[----:B------:R-:W-:Y:S02]  /*a680*/  LOP3.LUT R0, R0, 0x100, RZ, 0xc0, !PT ;  /* 0x0000010000007812 */ /* 0x000fe400078ec0ff */
[----:B------:R-:W-:-:S02]  /*a690*/  ISETP.GT.U32.AND P1, PT, R17, 0x3e, PT ;  /* 0x0000003e1100780c */ /* 0x000fc40003f24070 */
[----:B------:R-:W-:Y:S02]  /*a6a0*/  IADD3 R3, R3, R4, R0 ;  /* 0x0000000403037210 */ /* 0x000fe40007ffe000 */
[----:B------:R-:W-:Y:S02]  /*a6b0*/  LOP3.LUT P0, RZ, R18, 0x4, RZ, 0xc0, !PT ;  /* 0x0000000412ff7812 */ /* 0x000fe4000780c0ff */
[----:B------:R-:W-:-:S04]  /*a6c0*/  LEA R3, R3, R16, 0x1 ;  /* 0x0000001003037211 */ /* 0x000fc800078e08ff */
[----:B------:R-:W-:Y:S01]  /*a6d0*/  IADD3 R21, R3, 0x1000, RZ ;  /* 0x0000100003157810 */ /* 0x000fe20007ffe0ff */
[-C--:B-1----:R-:W-:Y:S01]  /*a6e0*/  FMUL R5, R23, R46.reuse ;  /* 0x0000002e17057220 */ /* 0x082fe20000400000 */
        /* <DEDUP_REMOVED lines=15> */
[----:B------:R-:W-:Y:S01]  /*a7e0*/  F2FP.F16.F32.PACK_AB R5, R0, R5 ;  /* 0x000000050005723e */ /* 0x000fe200000000ff */
[-C--:B------:R-:W-:Y:S01]  /*a7f0*/  FMUL R14, R35, R46.reuse ;  /* 0x0000002e230e7220 */ /* 0x080fe20000400000 */
[----:B------:R-:W-:Y:S01]  /*a800*/  MOV R0, 0x10 ;  /* 0x0000001000007802 */ /* 0x000fe20000000f00 */
        /* <DEDUP_REMOVED lines=63> */
[----:B------:R-:W-:Y:S01]  /*ac00*/  FMUL R46, R65, R46 ;  /* 0x0000002e412e7220 */ /* 0x000fe20000400000 */
[----:B------:R-:W-:-:S02]  /*ac10*/  F2FP.F16.F32.PACK_AB R4, R153, R4 ;  /* 0x000000049904723e */ /* 0x000fc400000000ff */
[----:B------:R-:W-:Y:S02]  /*ac20*/  F2FP.F16.F32.PACK_AB R6, R157, R6 ;  /* 0x000000069d06723e */ /* 0x000fe400000000ff */
[----:B------:R-:W-:Y:S02]  /*ac30*/  F2FP.F16.F32.PACK_AB R7, R2, R7 ;  /* 0x000000070207723e */ /* 0x000fe400000000ff */
[----:B------:R-:W-:Y:S02]  /*ac40*/  F2FP.F16.F32.PACK_AB R8, R161, R8 ;  /* 0x00000008a108723e */ /* 0x000fe400000000ff */
[----:B------:R-:W-:Y:S02]  /*ac50*/  F2FP.F16.F32.PACK_AB R10, R165, R164 ;  /* 0x000000a4a50a723e */ /* 0x000fe400000000ff */
[----:B------:R-:W-:Y:S02]  /*ac60*/  F2FP.F16.F32.PACK_AB R11, R12, R11 ;  /* 0x0000000b0c0b723e */ /* 0x000fe400000000ff */
[----:B------:R-:W-:Y:S01]  /*ac70*/  SEL R0, R0, 0xfffffff0, !P0 ;  /* 0xfffffff000007807 */ /* 0x000fe20004000000 */
[----:B------:R-:W-:Y:S06]  /*ac80*/  @P1 BRA `(.L_x_54) ;  /* 0x0000000000041947 */ /* 0x000fec0003800000 */
[----:B------:R-:W-:-:S04]  /*ac90*/  DEPBAR.LE SB0, 0x1 ;  /* 0x000080400000791a */ /* 0x000fc80000000000 */
.L_x_54:
[----:B------:R-:W-:Y:S05]  /*aca0*/  WARPSYNC.ALL ;  /* 0x0000000000007948 */ /* 0x000fea0003800000 */
[----:B------:R-:W-:Y:S01]  /*acb0*/  BAR.SYNC.DEFER_BLOCKING 0x1, 0x80 ;  /* 0x0042000000007b1d */ /* 0x000fe20000010000 */
[C---:B------:R-:W-:Y:S01]  /*acc0*/  LEA R21, R0.reuse, R21, 0x1 ;  /* 0x0000001500157211 */ /* 0x040fe200078e08ff */
[----:B------:R-:W-:Y:S01]  /*acd0*/  IMAD R0, R0, 0x2, R3 ;  /* 0x0000000200007824 */ /* 0x000fe200078e0203 */
[----:B------:R-:W-:Y:S02]  /*ace0*/  F2FP.F16.F32.PACK_AB R13, R13, R14 ;  /* 0x0000000e0d0d723e */ /* 0x000fe400000000ff */
[----:B------:R-:W-:Y:S01]  /*acf0*/  F2FP.F16.F32.PACK_AB R144, R145, R144 ;  /* 0x000000909190723e */ /* 0x000fe200000000ff */
[----:B------:R-:W-:Y:S01]  /*ad00*/  BSSY B0, `(.L_x_55) ;  /* 0x000001d000007945 */ /* 0x000fe20003800000 */
[----:B------:R-:W-:-:S02]  /*ad10*/  F2FP.F16.F32.PACK_AB R12, R137, R136 ;  /* 0x00000088890c723e */ /* 0x000fc400000000ff */
[----:B------:R-:W-:Y:S02]  /*ad20*/  F2FP.F16.F32.PACK_AB R14, R141, R140 ;  /* 0x0000008c8d0e723e */ /* 0x000fe400000000ff */
[----:B------:R-:W-:Y:S02]  /*ad30*/  F2FP.F16.F32.PACK_AB R15, R15, R18 ;  /* 0x000000120f0f723e */ /* 0x000fe400000000ff */
[----:B------:R-:W-:Y:S02]  /*ad40*/  F2FP.F16.F32.PACK_AB R145, R17, R20 ;  /* 0x000000141191723e */ /* 0x000fe400000000ff */
[----:B------:R-:W-:Y:S02]  /*ad50*/  F2FP.F16.F32.PACK_AB R146, R149, R148 ;  /* 0x000000949592723e */ /* 0x000fe400000000ff */
[----:B------:R-:W-:Y:S01]  /*ad60*/  F2FP.F16.F32.PACK_AB R147, R19, R22 ;  /* 0x000000161393723e */ /* 0x000fe200000000ff */
[----:B------:R1:W-:Y:S04]  /*ad70*/  STSM.16.M88.4 [R3], R4 ;  /* 0x0000000403007844 */ /* 0x0003e80000000200 */
[----:B------:R1:W-:Y:S01]  /*ad80*/  STSM.16.M88.4 [R0], R8 ;  /* 0x0000000800007844 */ /* 0x0003e20000000200 */
[----:B------:R-:W-:Y:S01]  /*ad90*/  @!PT LDS RZ, [RZ] ;  /* 0x00000000fffff984 */ /* 0x000fe20000000800 */
[----:B------:R-:W-:Y:S01]  /*ada0*/  @!PT LDS RZ, [RZ] ;  /* 0x00000000fffff984 */ /* 0x000fe20000000800 */
[----:B------:R-:W-:Y:S01]  /*adb0*/  @!PT LDS RZ, [RZ] ;  /* 0x00000000fffff984 */ /* 0x000fe20000000800 */
[----:B------:R-:W-:Y:S01]  /*adc0*/  @!PT LDS RZ, [RZ] ;  /* 0x00000000fffff984 */ /* 0x000fe20000000800 */
[----:B------:R2:W-:Y:S06]  /*add0*/  MEMBAR.ALL.CTA ;  /* 0x0000000000007992 */ /* 0x0005ec0000008000 */
[----:B--2---:R-:W2:Y:S02]  /*ade0*/  FENCE.VIEW.ASYNC.S ;  /* 0x00000000000073c6 */ /* 0x004ea40000000000 */
[----:B--2---:R-:W-:Y:S06]  /*adf0*/  BAR.SYNC.DEFER_BLOCKING 0x1, 0x80 ;  /* 0x0042000000007b1d */ /* 0x004fec0000010000 */
[----:B------:R-:W-:Y:S05]  /*ae00*/  @P1 BRA `(.L_x_56) ;  /* 0x0000000000301947 */ /* 0x000fea0003800000 */
[----:B------:R-:W2:Y:S01]  /*ae10*/  S2UR UR10, SR_CTAID.X ;  /* 0x00000000000a79c3 */ /* 0x000ea20000002500 */
[----:B------:R-:W-:Y:S01]  /*ae20*/  ULDC.64 UR4, c[0x0][0x198] ;  /* 0x0000660000047ab9 */ /* 0x000fe20000000a00 */
[----:B------:R-:W-:Y:S01]  /*ae30*/  R2UR UR8, R16 ;  /* 0x00000000100872ca */ /* 0x000fe200000e0000 */
[----:B------:R-:W-:Y:S01]  /*ae40*/  UIADD3 UR4, UP0, UR4, 0x670, URZ ;  /* 0x0000067004047890 */ /* 0x000fe2000ff1e03f */
[----:B------:R-:W-:Y:S01]  /*ae50*/  UMOV UR9, URZ ;  /* 0x0000003f00097c82 */ /* 0x000fe20008000000 */
[----:B------:R-:W-:Y:S02]  /*ae60*/  UMOV UR11, UR44 ;  /* 0x0000002c000b7c82 */ /* 0x000fe40008000000 */
[----:B------:R-:W-:Y:S01]  /*ae70*/  UIADD3.X UR5, URZ, UR5, URZ, UP0, !UPT ;  /* 0x000000053f057290 */ /* 0x000fe200087fe43f */
[----:B------:R-:W-:Y:S01]  /*ae80*/  UMOV UR12, UR45 ;  /* 0x0000002d000c7c82 */ /* 0x000fe20008000000 */
[----:B--2---:R-:W-:-:S09]  /*ae90*/  USHF.L.U32 UR10, UR10, 0x6, URZ ;  /* 0x000000060a0a7899 */ /* 0x004fd2000800063f */
[----:B------:R2:W-:Y:S01]  /*aea0*/  UTMASTG.4D [UR8], [UR4] ;  /* 0x00000008040073b5 */ /* 0x0005e20008018000 */
[----:B------:R0:W-:Y:S01]  /*aeb0*/  UTMACMDFLUSH ;  /* 0x00000000000079b7 */ /* 0x0001e20000000000 */
[----:B--2---:R-:W-:-:S04]  /*aec0*/  DEPBAR.LE SB0, 0x1 ;  /* 0x000080400000791a */ /* 0x004fc80000000000 */
.L_x_56:
[----:B------:R-:W-:Y:S05]  /*aed0*/  BSYNC B0 ;  /* 0x0000000000007941 */ /* 0x000fea0003800000 */
.L_x_55:
[----:B------:R-:W-:Y:S01]  /*aee0*/  BAR.SYNC.DEFER_BLOCKING 0x1, 0x80 ;  /* 0x0042000000007b1d */ /* 0x000fe20000010000 */
[----:B------:R-:W-:Y:S02]  /*aef0*/  F2FP.F16.F32.PACK_AB R120, R121, R120 ;  /* 0x000000787978723e */ /* 0x000fe400000000ff */
[----:B------:R-:W-:Y:S02]  /*af00*/  F2FP.F16.F32.PACK_AB R128, R129, R128 ;  /* 0x000000808180723e */ /* 0x000fe400000000ff */
[----:B------:R-:W-:Y:S01]  /*af10*/  F2FP.F16.F32.PACK_AB R121, R23, R24 ;  /* 0x000000181779723e */ /* 0x000fe200000000ff */
[----:B------:R-:W-:Y:S01]  /*af20*/  BSSY B0, `(.L_x_57) ;  /* 0x000001d000007945 */ /* 0x000fe20003800000 */
[----:B------:R-:W-:Y:S02]  /*af30*/  F2FP.F16.F32.PACK_AB R122, R125, R124 ;  /* 0x0000007c7d7a723e */ /* 0x000fe400000000ff */
[----:B------:R-:W-:Y:S02]  /*af40*/  F2FP.F16.F32.PACK_AB R123, R25, R26 ;  /* 0x0000001a197b723e */ /* 0x000fe400000000ff */
[----:B------:R-:W-:-:S02]  /*af50*/  F2FP.F16.F32.PACK_AB R129, R27, R28 ;  /* 0x0000001c1b81723e */ /* 0x000fc400000000ff */
[----:B------:R-:W-:Y:S02]  /*af60*/  F2FP.F16.F32.PACK_AB R130, R133, R132 ;  /* 0x000000848582723e */ /* 0x000fe400000000ff */
[----:B------:R-:W-:Y:S01]  /*af70*/  F2FP.F16.F32.PACK_AB R131, R29, R30 ;  /* 0x0000001e1d83723e */ /* 0x000fe200000000ff */
[----:B------:R2:W-:Y:S04]  /*af80*/  STSM.16.M88.4 [R3+0x1000], R12 ;  /* 0x0010000c03007844 */ /* 0x0005e80000000200 */
[----:B------:R2:W-:Y:S01]  /*af90*/  STSM.16.M88.4 [R0+0x1000], R144 ;  /* 0x0010009000007844 */ /* 0x0005e20000000200 */
[----:B------:R-:W-:Y:S01]  /*afa0*/  @!PT LDS RZ, [RZ] ;  /* 0x00000000fffff984 */ /* 0x000fe20000000800 */
[----:B------:R-:W-:Y:S01]  /*afb0*/  @!PT LDS RZ, [RZ] ;  /* 0x00000000fffff984 */ /* 0x000fe20000000800 */
[----:B------:R-:W-:Y:S01]  /*afc0*/  @!PT LDS RZ, [RZ] ;  /* 0x00000000fffff984 */ /* 0x000fe20000000800 */
[----:B------:R-:W-:Y:S01]  /*afd0*/  @!PT LDS RZ, [RZ] ;  /* 0x00000000fffff984 */ /* 0x000fe20000000800 */
[----:B------:R3:W-:Y:S06]  /*afe0*/  MEMBAR.ALL.CTA ;  /* 0x0000000000007992 */ /* 0x0007ec0000008000 */
[----:B---3--:R-:W3:Y:S02]  /*aff0*/  FENCE.VIEW.ASYNC.S ;  /* 0x00000000000073c6 */ /* 0x008ee40000000000 */
[----:B---3--:R-:W-:Y:S06]  /*b000*/  BAR.SYNC.DEFER_BLOCKING 0x1, 0x80 ;  /* 0x0042000000007b1d */ /* 0x008fec0000010000 */
[----:B------:R-:W-:Y:S05]  /*b010*/  @P1 BRA `(.L_x_58) ;  /* 0x0000000000341947 */ /* 0x000fea0003800000 */
[----:B------:R-:W3:Y:S01]  /*b020*/  S2UR UR10, SR_CTAID.X ;  /* 0x00000000000a79c3 */ /* 0x000ee20000002500 */
[----:B------:R-:W-:Y:S01]  /*b030*/  R2UR UR8, R16 ;  /* 0x00000000100872ca */ /* 0x000fe200000e0000 */
[----:B------:R-:W-:Y:S01]  /*b040*/  ULDC.64 UR4, c[0x0][0x198] ;  /* 0x0000660000047ab9 */ /* 0x000fe20000000a00 */
[----:B------:R-:W-:Y:S01]  /*b050*/  UMOV UR9, 0x20 ;  /* 0x0000002000097882 */ /* 0x000fe20000000000 */
[----:B------:R-:W-:Y:S01]  /*b060*/  UIADD3 UR4, UP0, UR4, 0x670, URZ ;  /* 0x0000067004047890 */ /* 0x000fe2000ff1e03f */
[----:B------:R-:W-:Y:S01]  /*b070*/  UMOV UR11, UR44 ;  /* 0x0000002c000b7c82 */ /* 0x000fe20008000000 */
[----:B------:R-:W-:Y:S02]  /*b080*/  UMOV UR12, UR45 ;  /* 0x0000002d000c7c82 */ /* 0x000fe40008000000 */
[----:B------:R-:W-:-:S06]  /*b090*/  UIADD3.X UR5, URZ, UR5, URZ, UP0, !UPT ;  /* 0x000000053f057290 */ /* 0x000fcc00087fe43f */
[----:B------:R-:W-:Y:S02]  /*b0a0*/  UIADD3 UR8, UR8, 0x1000, URZ ;  /* 0x0000100008087890 */ /* 0x000fe4000fffe03f */
[----:B---3--:R-:W-:-:S09]  /*b0b0*/  USHF.L.U32 UR10, UR10, 0x6, URZ ;  /* 0x000000060a0a7899 */ /* 0x008fd2000800063f */
[----:B------:R3:W-:Y:S01]  /*b0c0*/  UTMASTG.4D [UR8], [UR4] ;  /* 0x00000008040073b5 */ /* 0x0007e20008018000 */
[----:B------:R0:W-:Y:S01]  /*b0d0*/  UTMACMDFLUSH ;  /* 0x00000000000079b7 */ /* 0x0001e20000000000 */
[----:B---3--:R-:W-:-:S04]  /*b0e0*/  DEPBAR.LE SB0, 0x1 ;  /* 0x000080400000791a */ /* 0x008fc80000000000 */
.L_x_58:
[----:B------:R-:W-:Y:S05]  /*b0f0*/  BSYNC B0 ;  /* 0x0000000000007941 */ /* 0x000fea0003800000 */
.L_x_57:
        /* <DEDUP_REMOVED lines=17> */
[----:B----4-:R-:W4:Y:S02]  /*b210*/  FENCE.VIEW.ASYNC.S ;  /* 0x00000000000073c6 */ /* 0x010f240000000000 */
[----:B----4-:R-:W-:Y:S06]  /*b220*/  BAR.SYNC.DEFER_BLOCKING 0x1, 0x80 ;  /* 0x0042000000007b1d */ /* 0x010fec0000010000 */
[----:B------:R-:W-:Y:S05]  /*b230*/  @P1 BRA `(.L_x_60) ;  /* 0x0000000000301947 */ /* 0x000fea0003800000 */
[----:B------:R-:W4:Y:S01]  /*b240*/  S2UR UR10, SR_CTAID.X ;  /* 0x00000000000a79c3 */ /* 0x000f220000002500 */
[----:B------:R-:W-:Y:S01]  /*b250*/  ULDC.64 UR4, c[0x0][0x198] ;  /* 0x0000660000047ab9 */ /* 0x000fe20000000a00 */
[----:B------:R-:W-:Y:S01]  /*b260*/  R2UR UR8, R16 ;  /* 0x00000000100872ca */ /* 0x000fe200000e0000 */
[----:B------:R-:W-:Y:S01]  /*b270*/  UIADD3 UR4, UP0, UR4, 0x670, URZ ;  /* 0x0000067004047890 */ /* 0x000fe2000ff1e03f */
[----:B------:R-:W-:Y:S01]  /*b280*/  UMOV UR9, 0x40 ;  /* 0x0000004000097882 */ /* 0x000fe20000000000 */
[----:B------:R-:W-:Y:S02]  /*b290*/  UMOV UR11, UR44 ;  /* 0x0000002c000b7c82 */ /* 0x000fe40008000000 */
[----:B------:R-:W-:Y:S01]  /*b2a0*/  UIADD3.X UR5, URZ, UR5, URZ, UP0, !UPT ;  /* 0x000000053f057290 */ /* 0x000fe200087fe43f */
[----:B------:R-:W-:Y:S01]  /*b2b0*/  UMOV UR12, UR45 ;  /* 0x0000002d000c7c82 */ /* 0x000fe20008000000 */
[----:B----4-:R-:W-:-:S09]  /*b2c0*/  USHF.L.U32 UR10, UR10, 0x6, URZ ;  /* 0x000000060a0a7899 */ /* 0x010fd2000800063f */
[----:B------:R4:W-:Y:S01]  /*b2d0*/  UTMASTG.4D [UR8], [UR4] ;  /* 0x00000008040073b5 */ /* 0x0009e20008018000 */
[----:B------:R0:W-:Y:S01]  /*b2e0*/  UTMACMDFLUSH ;  /* 0x00000000000079b7 */ /* 0x0001e20000000000 */
[----:B----4-:R-:W-:-:S04]  /*b2f0*/  DEPBAR.LE SB0, 0x1 ;  /* 0x000080400000791a */ /* 0x010fc80000000000 */
.L_x_60:
[----:B------:R-:W-:Y:S05]  /*b300*/  BSYNC B0 ;  /* 0x0000000000007941 */ /* 0x000fea0003800000 */
.L_x_59:
        /* <DEDUP_REMOVED lines=11> */
[----:B------:R4:W-:Y:S01]  /*b3c0*/  STSM.16.M88.4 [R21], R112 ;  /* 0x0000007015007844 */ /* 0x0009e20000000200 */
[----:B------:R-:W-:Y:S01]  /*b3d0*/  @!PT LDS RZ, [RZ] ;  /* 0x00000000fffff984 */ /* 0x000fe20000000800 */
[----:B------:R-:W-:Y:S01]  /*b3e0*/  @!PT LDS RZ, [RZ] ;  /* 0x00000000fffff984 */ /* 0x000fe20000000800 */
[----:B------:R-:W-:Y:S01]  /*b3f0*/  @!PT LDS RZ, [RZ] ;  /* 0x00000000fffff984 */ /* 0x000fe20000000800 */
[----:B------:R-:W-:Y:S01]  /*b400*/  @!PT LDS RZ, [RZ] ;  /* 0x00000000fffff984 */ /* 0x000fe20000000800 */
[----:B------:R5:W-:Y:S06]  /*b410*/  MEMBAR.ALL.CTA ;  /* 0x0000000000007992 */ /* 0x000bec0000008000 */
[----:B-----5:R-:W5:Y:S02]  /*b420*/  FENCE.VIEW.ASYNC.S ;  /* 0x00000000000073c6 */ /* 0x020f640000000000 */
[----:B-----5:R-:W-:Y:S06]  /*b430*/  BAR.SYNC.DEFER_BLOCKING 0x1, 0x80 ;  /* 0x0042000000007b1d */ /* 0x020fec0000010000 */
[----:B------:R-:W-:Y:S05]  /*b440*/  @P1 BRA `(.L_x_62) ;  /* 0x0000000000341947 */ /* 0x000fea0003800000 */
[----:B------:R-:W5:Y:S01]  /*b450*/  S2UR UR10, SR_CTAID.X ;  /* 0x00000000000a79c3 */ /* 0x000f620000002500 */
        /* <DEDUP_REMOVED lines=8> */
[----:B-----5:R-:W-:-:S09]  /*b4e0*/  USHF.L.U32 UR10, UR10, 0x6, URZ ;  /* 0x000000060a0a7899 */ /* 0x020fd2000800063f */
[----:B------:R1:W-:Y:S01]  /*b4f0*/  UTMASTG.4D [UR8], [UR4] ;  /* 0x00000008040073b5 */ /* 0x0003e20008018000 */
[----:B------:R0:W-:Y:S01]  /*b500*/  UTMACMDFLUSH ;  /* 0x00000000000079b7 */ /* 0x0001e20000000000 */
[----:B-1----:R-:W-:-:S04]  /*b510*/  DEPBAR.LE SB0, 0x1 ;  /* 0x000080400000791a */ /* 0x002fc80000000000 */
.L_x_62:
[----:B------:R-:W-:Y:S05]  /*b520*/  BSYNC B0 ;  /* 0x0000000000007941 */ /* 0x000fea0003800000 */
.L_x_61:
[----:B------:R-:W-:Y:S06]  /*b530*/  BAR.SYNC.DEFER_BLOCKING 0x1, 0x80 ;  /* 0x0042000000007b1d */ /* 0x000fec0000010000 */
[----:B------:R-:W-:Y:S01]  /*b540*/  BSSY B0, `(.L_x_63) ;  /* 0x0000016000007945 */ /* 0x000fe20003800000 */
[----:B------:R1:W-:Y:S04]  /*b550*/  STSM.16.M88.4 [R3], R88 ;  /* 0x0000005803007844 */ /* 0x0003e80000000200 */
        /* <DEDUP_REMOVED lines=10> */
[----:B------:R-:W-:Y:S01]  /*b600*/  ULDC.64 UR4, c[0x0][0x198] ;  /* 0x0000660000047ab9 */ /* 0x000fe20000000a00 */
[----:B------:R-:W-:Y:S01]  /*b610*/  R2UR UR8, R16 ;  /* 0x00000000100872ca */ /* 0x000fe200000e0000 */
[----:B------:R-:W-:Y:S01]  /*b620*/  UIADD3 UR4, UP0, UR4, 0x670, URZ ;  /* 0x0000067004047890 */ /* 0x000fe2000ff1e03f */
[----:B------:R-:W-:Y:S01]  /*b630*/  UMOV UR9, 0x80 ;  /* 0x0000008000097882 */ /* 0x000fe20000000000 */
[----:B------:R-:W-:Y:S02]  /*b640*/  UMOV UR11, UR44 ;  /* 0x0000002c000b7c82 */ /* 0x000fe40008000000 */
[----:B------:R-:W-:Y:S01]  /*b650*/  UIADD3.X UR5, URZ, UR5, URZ, UP0, !UPT ;  /* 0x000000053f057290 */ /* 0x000fe200087fe43f */
[----:B------:R-:W-:Y:S01]  /*b660*/  UMOV UR12, UR45 ;  /* 0x0000002d000c7c82 */ /* 0x000fe20008000000 */
[----:B-----5:R-:W-:-:S09]  /*b670*/  USHF.L.U32 UR10, UR10, 0x6, URZ ;  /* 0x000000060a0a7899 */ /* 0x020fd2000800063f */
[----:B------:R1:W-:Y:S02]  /*b680*/  UTMASTG.4D [UR8], [UR4] ;  /* 0x00000008040073b5 */ /* 0x0003e40008018000 */
[----:B-1----:R0:W-:Y:S02]  /*b690*/  UTMACMDFLUSH ;  /* 0x00000000000079b7 */ /* 0x0021e40000000000 */
.L_x_64:
[----:B------:R-:W-:Y:S05]  /*b6a0*/  BSYNC B0 ;  /* 0x0000000000007941 */ /* 0x000fea0003800000 */
.L_x_63:
[----:B------:R-:W-:-:S04]  /*b6b0*/  DEPBAR.LE SB0, 0x0 ;  /* 0x000080000000791a */ /* 0x000fc80000000000 */
[----:B------:R-:W-:Y:S05]  /*b6c0*/  EXIT ;  /* 0x000000000000794d */ /* 0x000fea0003800000 */
.L_x_7:
[----:B-1----:R1:W2:Y:S02]  /*b6d0*/  SYNCS.PHASECHK.TRANS64.TRYWAIT P2, [R4+URZ+0x2d048], R3 ;  /* 0x02d04803040075a7 */ /* 0x0022a4000804017f */
[----:B--2---:R-:W-:Y:S05]  /*b6e0*/  @!P2 NANOSLEEP.SYNCS 0x989680 ;  /* 0x009896800000a95d */ /* 0x004fea0003900000 */
[----:B------:R-:W2:Y:S02]  /*b6f0*/  @!P2 SYNCS.PHASECHK.TRANS64 P2, [R4+URZ+0x2d048], R3 ;  /* 0x02d048030400a5a7 */ /* 0x000ea4000804007f */
[----:B--2---:R-:W-:Y:S05]  /*b700*/  @!P2 BRA `(.L_x_7) ;  /* 0xfffffffc00f0a947 */ /* 0x004fea000383ffff */
[----:B------:R-:W-:Y:S05]  /*b710*/  BRA `(.L_x_65) ;  /* 0xffffff4c00f07947 */ /* 0x000fea000383ffff */
.L_x_12:
[----:B-1----:R1:W2:Y:S02]  /*b720*/  SYNCS.PHASECHK.TRANS64.TRYWAIT P1, [R3+URZ+0x2d020], R2 ;  /* 0x02d02002030075a7 */ /* 0x0022a4000802017f */
[----:B--2---:R-:W-:Y:S05]  /*b730*/  @!P1 NANOSLEEP.SYNCS 0x989680 ;  /* 0x009896800000995d */ /* 0x004fea0003900000 */
[----:B------:R-:W2:Y:S02]  /*b740*/  @!P1 SYNCS.PHASECHK.TRANS64 P1, [R3+URZ+0x2d020], R2 ;  /* 0x02d02002030095a7 */ /* 0x000ea4000802007f */
[----:B--2---:R-:W-:Y:S05]  /*b750*/  @!P1 BRA `(.L_x_12) ;  /* 0xfffffffc00f09947 */ /* 0x004fea000383ffff */
[----:B------:R-:W-:Y:S05]  /*b760*/  BRA `(.L_x_66) ;  /* 0xffffff5000f47947 */ /* 0x000fea000383ffff */
.L_x_14:
[----:B-1----:R1:W2:Y:S02]  /*b770*/  SYNCS.PHASECHK.TRANS64.TRYWAIT P1, [R3+URZ+0x2d020], R2 ;  /* 0x02d02002030075a7 */ /* 0x0022a4000802017f */
[----:B--2---:R-:W-:Y:S05]  /*b780*/  @!P1 NANOSLEEP.SYNCS 0x989680 ;  /* 0x009896800000995d */ /* 0x004fea0003900000 */
[----:B------:R-:W2:Y:S02]  /*b790*/  @!P1 SYNCS.PHASECHK.TRANS64 P1, [R3+URZ+0x2d020], R2 ;  /* 0x02d02002030095a7 */ /* 0x000ea4000802007f */
[----:B--2---:R-:W-:Y:S05]  /*b7a0*/  @!P1 BRA `(.L_x_14) ;  /* 0xfffffffc00f09947 */ /* 0x004fea000383ffff */
[----:B------:R-:W-:Y:S05]  /*b7b0*/  BRA `(.L_x_67) ;  /* 0xffffff5400ac7947 */ /* 0x000fea000383ffff */
.L_x_17:
[----:B-1----:R1:W2:Y:S02]  /*b7c0*/  SYNCS.PHASECHK.TRANS64.TRYWAIT P1, [R3+URZ+0x2d020], R6 ;  /* 0x02d02006030075a7 */ /* 0x0022a4000802017f */
[----:B--2---:R-:W-:Y:S05]  /*b7d0*/  @!P1 NANOSLEEP.SYNCS 0x989680 ;  /* 0x009896800000995d */ /* 0x004fea0003900000 */
[----:B------:R-:W2:Y:S02]  /*b7e0*/  @!P1 SYNCS.PHASECHK.TRANS64 P1, [R3+URZ+0x2d020], R6 ;  /* 0x02d02006030095a7 */ /* 0x000ea4000802007f */
[----:B--2---:R-:W-:Y:S05]  /*b7f0*/  @!P1 BRA `(.L_x_17) ;  /* 0xfffffffc00f09947 */ /* 0x004fea000383ffff */
[----:B------:R-:W-:Y:S05]  /*b800*/  BRA `(.L_x_68) ;  /* 0xffffff5800907947 */ /* 0x000fea000383ffff */
.L_x_19:
[----:B-1----:R1:W2:Y:S02]  /*b810*/  SYNCS.PHASECHK.TRANS64.TRYWAIT P1, [R4+URZ+0x2d020], R3 ;  /* 0x02d02003040075a7 */ /* 0x0022a4000802017f */
[----:B--2---:R-:W-:Y:S05]  /*b820*/  @!P1 NANOSLEEP.SYNCS 0x989680 ;  /* 0x009896800000995d */ /* 0x004fea0003900000 */
[----:B------:R-:W2:Y:S02]  /*b830*/  @!P1 SYNCS.PHASECHK.TRANS64 P1, [R4+URZ+0x2d020], R3 ;  /* 0x02d02003040095a7 */ /* 0x000ea4000802007f */
[----:B--2---:R-:W-:Y:S05]  /*b840*/  @!P1 BRA `(.L_x_19) ;  /* 0xfffffffc00f09947 */ /* 0x004fea000383ffff */
[----:B------:R-:W-:Y:S05]  /*b850*/  BRA `(.L_x_69) ;  /* 0xffffff5c00607947 */ /* 0x000fea000383ffff */
.L_x_21:
[----:B-1----:R1:W2:Y:S02]  /*b860*/  SYNCS.PHASECHK.TRANS64.TRYWAIT P1, [R16+URZ+0x2d040], R89 ;  /* 0x02d04059100075a7 */ /* 0x0022a4000802017f */
[----:B--2---:R-:W-:Y:S05]  /*b870*/  @!P1 NANOSLEEP.SYNCS 0x989680 ;  /* 0x009896800000995d */ /* 0x004fea0003900000 */
[----:B------:R-:W2:Y:S02]  /*b880*/  @!P1 SYNCS.PHASECHK.TRANS64 P1, [R16+URZ+0x2d040], R89 ;  /* 0x02d04059100095a7 */ /* 0x000ea4000802007f */
[----:B--2---:R-:W-:Y:S05]  /*b890*/  @!P1 BRA `(.L_x_21) ;  /* 0xfffffffc00f09947 */ /* 0x004fea000383ffff */
[----:B------:R-:W-:Y:S05]  /*b8a0*/  BRA `(.L_x_70) ;  /* 0xffffff6000487947 */ /* 0x000fea000383ffff */
.L_x_22:
[----:B--2---:R2:W3:Y:S02]  /*b8b0*/  SYNCS.PHASECHK.TRANS64.TRYWAIT P1, [R16+URZ+0x2d000], R89 ;  /* 0x02d00059100075a7 */ /* 0x0044e4000802017f */
[----:B---3--:R-:W-:Y:S05]  /*b8c0*/  @!P1 NANOSLEEP.SYNCS 0x989680 ;  /* 0x009896800000995d */ /* 0x008fea0003900000 */
[----:B------:R-:W3:Y:S02]  /*b8d0*/  @!P1 SYNCS.PHASECHK.TRANS64 P1, [R16+URZ+0x2d000], R89 ;  /* 0x02d00059100095a7 */ /* 0x000ee4000802007f */
[----:B---3--:R-:W-:Y:S05]  /*b8e0*/  @!P1 BRA `(.L_x_22) ;  /* 0xfffffffc00f09947 */ /* 0x008fea000383ffff */
[----:B------:R-:W-:Y:S05]  /*b8f0*/  BRA `(.L_x_71) ;  /* 0xffffff6000407947 */ /* 0x000fea000383ffff */
.L_x_23:
[----:B--2---:R2:W3:Y:S02]  /*b900*/  SYNCS.PHASECHK.TRANS64.TRYWAIT P6, [R16+URZ+0x2d008], R89 ;  /* 0x02d00859100075a7 */ /* 0x0044e400080c017f */
[----:B---3--:R-:W-:Y:S05]  /*b910*/  @!P6 NANOSLEEP.SYNCS 0x989680 ;  /* 0x009896800000e95d */ /* 0x008fea0003900000 */
[----:B------:R-:W3:Y:S02]  /*b920*/  @!P6 SYNCS.PHASECHK.TRANS64 P6, [R16+URZ+0x2d008], R89 ;  /* 0x02d008591000e5a7 */ /* 0x000ee400080c007f */
[----:B---3--:R-:W-:Y:S05]  /*b930*/  @!P6 BRA `(.L_x_23) ;  /* 0xfffffffc00f0e947 */ /* 0x008fea000383ffff */
[----:B------:R-:W-:Y:S05]  /*b940*/  BRA `(.L_x_72) ;  /* 0xffffff7800c47947 */ /* 0x000fea000383ffff */
.L_x_25:
[----:B--2---:R2:W3:Y:S02]  /*b950*/  SYNCS.PHASECHK.TRANS64.TRYWAIT P1, [R4+URZ+0x2d000], R3 ;  /* 0x02d00003040075a7 */ /* 0x0044e4000802017f */
[----:B---3--:R-:W-:Y:S05]  /*b960*/  @!P1 NANOSLEEP.SYNCS 0x989680 ;  /* 0x009896800000995d */ /* 0x008fea0003900000 */
[----:B------:R-:W3:Y:S02]  /*b970*/  @!P1 SYNCS.PHASECHK.TRANS64 P1, [R4+URZ+0x2d000], R3 ;  /* 0x02d00003040095a7 */ /* 0x000ee4000802007f */
[----:B---3--:R-:W-:Y:S05]  /*b980*/  @!P1 BRA `(.L_x_25) ;  /* 0xfffffffc00f09947 */ /* 0x008fea000383ffff */
[----:B------:R-:W-:Y:S05]  /*b990*/  BRA `(.L_x_73) ;  /* 0xffffff9800287947 */ /* 0x000fea000383ffff */
.L_x_28:
[----:B-1----:R1:W2:Y:S02]  /*b9a0*/  SYNCS.PHASECHK.TRANS64.TRYWAIT P2, [R3+URZ+0x2d020], R4 ;  /* 0x02d02004030075a7 */ /* 0x0022a4000804017f */
[----:B--2---:R-:W-:Y:S05]  /*b9b0*/  @!P2 NANOSLEEP.SYNCS 0x989680 ;  /* 0x009896800000a95d */ /* 0x004fea0003900000 */
[----:B------:R-:W2:Y:S02]  /*b9c0*/  @!P2 SYNCS.PHASECHK.TRANS64 P2, [R3+URZ+0x2d020], R4 ;  /* 0x02d020040300a5a7 */ /* 0x000ea4000804007f */
[----:B--2---:R-:W-:Y:S05]  /*b9d0*/  @!P2 BRA `(.L_x_28) ;  /* 0xfffffffc00f0a947 */ /* 0x004fea000383ffff */
[----:B------:R-:W-:Y:S05]  /*b9e0*/  BRA `(.L_x_74) ;  /* 0xffffff9c00887947 */ /* 0x000fea000383ffff */
.L_x_31:
[----:B----4-:R4:W1:Y:S02]  /*b9f0*/  SYNCS.PHASECHK.TRANS64.TRYWAIT P6, [R186+URZ+0x2d000], R181 ;  /* 0x02d000b5ba0075a7 */ /* 0x01086400080c017f */
[----:B-1----:R-:W-:Y:S05]  /*ba00*/  @!P6 NANOSLEEP.SYNCS 0x989680 ;  /* 0x009896800000e95d */ /* 0x002fea0003900000 */
[----:B------:R-:W1:Y:S02]  /*ba10*/  @!P6 SYNCS.PHASECHK.TRANS64 P6, [R186+URZ+0x2d000], R181 ;  /* 0x02d000b5ba00e5a7 */ /* 0x000e6400080c007f */
[----:B-1----:R-:W-:Y:S05]  /*ba20*/  @!P6 BRA `(.L_x_31) ;  /* 0xfffffffc00f0e947 */ /* 0x002fea000383ffff */
[----:B------:R-:W-:Y:S05]  /*ba30*/  BRA `(.L_x_75) ;  /* 0xffffffa400f87947 */ /* 0x000fea000383ffff */
.L_x_35:
[----:B-1----:R1:W2:Y:S02]  /*ba40*/  SYNCS.PHASECHK.TRANS64.TRYWAIT P1, [R24+URZ+0x2d020], R25 ;  /* 0x02d02019180075a7 */ /* 0x0022a4000802017f */
[----:B--2---:R-:W-:Y:S05]  /*ba50*/  @!P1 NANOSLEEP.SYNCS 0x989680 ;  /* 0x009896800000995d */ /* 0x004fea0003900000 */
[----:B------:R-:W2:Y:S02]  /*ba60*/  @!P1 SYNCS.PHASECHK.TRANS64 P1, [R24+URZ+0x2d020], R25 ;  /* 0x02d02019180095a7 */ /* 0x000ea4000802007f */
[----:B--2---:R-:W-:Y:S05]  /*ba70*/  @!P1 BRA `(.L_x_35) ;  /* 0xfffffffc00f09947 */ /* 0x004fea000383ffff */
[----:B------:R-:W-:Y:S05]  /*ba80*/  BRA `(.L_x_76) ;  /* 0xffffffd8002c7947 */ /* 0x000fea000383ffff */
        .weak           $__internal_0_$__cuda_sm20_rcp_rn_f32_slowpath
        .type           $__internal_0_$__cuda_sm20_rcp_rn_f32_slowpath,@function
        .size           $__internal_0_$__cuda_sm20_rcp_rn_f32_slowpath,(.L_x_82 - $__internal_0_$__cuda_sm20_rcp_rn_f32_slowpath)
$__internal_0_$__cuda_sm20_rcp_rn_f32_slowpath:
[----:B------:R-:W-:Y:S01]  /*ba90*/  SHF.L.U32 R0, R2, 0x1, RZ ;  /* 0x0000000102007819 */ /* 0x000fe200000006ff */
[----:B------:R-:W-:Y:S03]  /*baa0*/  BSSY B2, `(.L_x_77) ;  /* 0x0000030000027945 */ /* 0x000fe60003800000 */
[----:B------:R-:W-:-:S04]  /*bab0*/  SHF.R.U32.HI R31, RZ, 0x18, R0 ;  /* 0x00000018ff1f7819 */ /* 0x000fc80000011600 */
[----:B------:R-:W-:-:S13]  /*bac0*/  ISETP.NE.U32.AND P0, PT, R31, RZ, PT ;  /* 0x000000ff1f00720c */ /* 0x000fda0003f05070 */
[----:B------:R-:W-:Y:S05]  /*bad0*/  @P0 BRA `(.L_x_78) ;  /* 0x0000000000280947 */ /* 0x000fea0003800000 */
[----:B------:R-:W-:-:S04]  /*bae0*/  SHF.L.U32 R0, R2, 0x1, RZ ;  /* 0x0000000102007819 */ /* 0x000fc800000006ff */
[----:B------:R-:W-:-:S13]  /*baf0*/  ISETP.NE.AND P0, PT, R0, RZ, PT ;  /* 0x000000ff0000720c */ /* 0x000fda0003f05270 */
[----:B------:R-:W-:Y:S01]  /*bb00*/  @P0 FFMA R6, R2, 1.84467440737095516160e+19, RZ ;  /* 0x5f80000002060823 */ /* 0x000fe200000000ff */
[----:B------:R-:W-:Y:S08]  /*bb10*/  @!P0 MUFU.RCP R5, R2 ;  /* 0x0000000200058308 */ /* 0x000ff00000001000 */
[----:B------:R-:W1:Y:S02]  /*bb20*/  @P0 MUFU.RCP R7, R6 ;  /* 0x0000000600070308 */ /* 0x000e640000001000 */
[----:B-1----:R-:W-:-:S04]  /*bb30*/  @P0 FFMA R0, R6, R7, -1 ;  /* 0xbf80000006000423 */ /* 0x002fc80000000007 */
[----:B------:R-:W-:-:S04]  /*bb40*/  @P0 FADD.FTZ R0, -R0, -RZ ;  /* 0x800000ff00000221 */ /* 0x000fc80000010100 */
[----:B------:R-:W-:-:S04]  /*bb50*/  @P0 FFMA R0, R7, R0, R7 ;  /* 0x0000000007000223 */ /* 0x000fc80000000007 */
[----:B------:R-:W-:Y:S01]  /*bb60*/  @P0 FFMA R5, R0, 1.84467440737095516160e+19, RZ ;  /* 0x5f80000000050823 */ /* 0x000fe200000000ff */
[----:B------:R-:W-:Y:S06]  /*bb70*/  BRA `(.L_x_79) ;  /* 0x0000000000887947 */ /* 0x000fec0003800000 */
.L_x_78:
[----:B------:R-:W-:-:S04]  /*bb80*/  IADD3 R33, R31, -0xfd, RZ ;  /* 0xffffff031f217810 */ /* 0x000fc80007ffe0ff */
[----:B------:R-:W-:-:S13]  /*bb90*/  ISETP.GT.U32.AND P0, PT, R33, 0x1, PT ;  /* 0x000000012100780c */ /* 0x000fda0003f04070 */
[----:B------:R-:W-:Y:S05]  /*bba0*/  @P0 BRA `(.L_x_80) ;  /* 0x0000000000780947 */ /* 0x000fea0003800000 */
[----:B------:R-:W-:Y:S02]  /*bbb0*/  LOP3.LUT R0, R2, 0x7fffff, RZ, 0xc0, !PT ;  /* 0x007fffff02007812 */ /* 0x000fe400078ec0ff */
[----:B------:R-:W-:Y:S02]  /*bbc0*/  MOV R26, 0x3 ;  /* 0x00000003001a7802 */ /* 0x000fe40000000f00 */
[----:B------:R-:W-:Y:S02]  /*bbd0*/  LOP3.LUT R0, R0, 0x3f800000, RZ, 0xfc, !PT ;  /* 0x3f80000000007812 */ /* 0x000fe400078efcff */
[----:B------:R-:W-:Y:S02]  /*bbe0*/  SHF.L.U32 R26, R26, R33, RZ ;  /* 0x000000211a1a7219 */ /* 0x000fe400000006ff */
[----:B------:R-:W1:Y:S02]  /*bbf0*/  MUFU.RCP R5, R0 ;  /* 0x0000000000057308 */ /* 0x000e640000001000 */
[----:B-1----:R-:W-:-:S04]  /*bc00*/  FFMA R6, R0, R5, -1 ;  /* 0xbf80000000067423 */ /* 0x002fc80000000005 */
[----:B------:R-:W-:-:S04]  /*bc10*/  FADD.FTZ R6, -R6, -RZ ;  /* 0x800000ff06067221 */ /* 0x000fc80000010100 */
[CCC-:B------:R-:W-:Y:S01]  /*bc20*/  FFMA.RM R7, R5.reuse, R6.reuse, R5.reuse ;  /* 0x0000000605077223 */ /* 0x1c0fe20000004005 */
[----:B------:R-:W-:-:S04]  /*bc30*/  FFMA.RP R6, R5, R6, R5 ;  /* 0x0000000605067223 */ /* 0x000fc80000008005 */
[C---:B------:R-:W-:Y:S02]  /*bc40*/  LOP3.LUT R5, R7.reuse, 0x7fffff, RZ, 0xc0, !PT ;  /* 0x007fffff07057812 */ /* 0x040fe400078ec0ff */
[----:B------:R-:W-:Y:S02]  /*bc50*/  FSETP.NEU.FTZ.AND P0, PT, R7, R6, PT ;  /* 0x000000060700720b */ /* 0x000fe40003f1d000 */
[----:B------:R-:W-:Y:S02]  /*bc60*/  LOP3.LUT R5, R5, 0x800000, RZ, 0xfc, !PT ;  /* 0x0080000005057812 */ /* 0x000fe400078efcff */
[----:B------:R-:W-:Y:S02]  /*bc70*/  SEL R6, RZ, 0xffffffff, !P0 ;  /* 0xffffffffff067807 */ /* 0x000fe40004000000 */
[----:B------:R-:W-:Y:S02]  /*bc80*/  LOP3.LUT R26, R26, R5, RZ, 0xc0, !PT ;  /* 0x000000051a1a7212 */ /* 0x000fe400078ec0ff */
[----:B------:R-:W-:-:S02]  /*bc90*/  IADD3 R6, -R6, RZ, RZ ;  /* 0x000000ff06067210 */ /* 0x000fc40007ffe1ff */
[-C--:B------:R-:W-:Y:S02]  /*bca0*/  SHF.R.U32.HI R26, RZ, R33.reuse, R26 ;  /* 0x00000021ff1a7219 */ /* 0x080fe4000001161a */
[----:B------:R-:W-:Y:S02]  /*bcb0*/  LOP3.LUT P1, RZ, R6, R33, R5, 0xf8, !PT ;  /* 0x0000002106ff7212 */ /* 0x000fe4000782f805 */
[C---:B------:R-:W-:Y:S02]  /*bcc0*/  LOP3.LUT P0, RZ, R26.reuse, 0x1, RZ, 0xc0, !PT ;  /* 0x000000011aff7812 */ /* 0x040fe4000780c0ff */
[----:B------:R-:W-:-:S04]  /*bcd0*/  LOP3.LUT P2, RZ, R26, 0x2, RZ, 0xc0, !PT ;  /* 0x000000021aff7812 */ /* 0x000fc8000784c0ff */
[----:B------:R-:W-:Y:S02]  /*bce0*/  PLOP3.LUT P0, PT, P0, P1, P2, 0xe0, 0x0 ;  /* 0x000000000000781c */ /* 0x000fe40000703c20 */
[----:B------:R-:W-:Y:S02]  /*bcf0*/  LOP3.LUT P1, RZ, R2, 0x7fffff, RZ, 0xc0, !PT ;  /* 0x007fffff02ff7812 */ /* 0x000fe4000782c0ff */
[----:B------:R-:W-:-:S05]  /*bd00*/  SEL R0, RZ, 0x1, !P0 ;  /* 0x00000001ff007807 */ /* 0x000fca0004000000 */
[----:B------:R-:W-:-:S05]  /*bd10*/  IMAD.MOV R0, RZ, RZ, -R0 ;  /* 0x000000ffff007224 */ /* 0x000fca00078e0a00 */
[----:B------:R-:W-:Y:S02]  /*bd20*/  ISETP.GE.AND P0, PT, R0, RZ, PT ;  /* 0x000000ff0000720c */ /* 0x000fe40003f06270 */
[----:B------:R-:W-:-:S04]  /*bd30*/  IADD3 R0, R31, -0xfc, RZ ;  /* 0xffffff041f007810 */ /* 0x000fc80007ffe0ff */
[----:B------:R-:W-:-:S07]  /*bd40*/  SHF.R.U32.HI R5, RZ, R0, R5 ;  /* 0x00000000ff057219 */ /* 0x000fce0000011605 */
[----:B------:R-:W-:-:S04]  /*bd50*/  @!P0 IADD3 R5, R5, 0x1, RZ ;  /* 0x0000000105058810 */ /* 0x000fc80007ffe0ff */
[----:B------:R-:W-:-:S04]  /*bd60*/  @!P1 SHF.L.U32 R5, R5, 0x1, RZ ;  /* 0x0000000105059819 */ /* 0x000fc800000006ff */
[----:B------:R-:W-:Y:S01]  /*bd70*/  LOP3.LUT R5, R5, 0x80000000, R2, 0xf8, !PT ;  /* 0x8000000005057812 */ /* 0x000fe200078ef802 */
[----:B------:R-:W-:Y:S06]  /*bd80*/  BRA `(.L_x_79) ;  /* 0x0000000000047947 */ /* 0x000fec0003800000 */
.L_x_80:
[----:B------:R1:W2:Y:S02]  /*bd90*/  MUFU.RCP R5, R2 ;  /* 0x0000000200057308 */ /* 0x0002a40000001000 */
.L_x_79:
[----:B------:R-:W-:Y:S05]  /*bda0*/  BSYNC B2 ;  /* 0x0000000000027941 */ /* 0x000fea0003800000 */
.L_x_77:
[----:B------:R-:W-:Y:S02]  /*bdb0*/  MOV R6, R28 ;  /* 0x0000001c00067202 */ /* 0x000fe40000000f00 */
[----:B------:R-:W-:-:S04]  /*bdc0*/  MOV R7, 0x0 ;  /* 0x0000000000077802 */ /* 0x000fc80000000f00 */
[----:B-12---:R-:W-:Y:S05]  /*bdd0*/  RET.REL.NODEC R6 `(_ZN7cutlass13device_kernelINS_4fmha6kernel13FmhaKernelTmaINS1_10collective15FmhaMainloopTmaINS_6half_tEfN4cute5tupleIJNS7_1CILi64EEENS9_ILi128EEENS9_ILi160EEEEEENS4_13DefaultFusionEJEEENS4_15FmhaFwdEpilogueIS6_fNS8_IJSA_SC_SB_EEEEEJEEEEEvNT_6ParamsE) ;  /* 0xffffff4006887950 */ /* 0x006fea0003c3ffff */
.L_x_81:
[----:B------:R-:W-:-:S00]  /*bde0*/  BRA `(.L_x_81) ;  /* 0xfffffffc00fc7947 */ /* 0x000fc0000383ffff */
[----:B------:R-:W-:-:S00]  /*bdf0*/  NOP ;  /* 0x0000000000007918 */ /* 0x000fc00000000000 */
        /* <DEDUP_REMOVED lines=8> */
.L_x_82:


//--------------------- .nv.global.init           --------------------------
	.section	.nv.global.init,"aw",@progbits
.nv.global.init:
	.type		$str$23,@object
	.size		$str$23,($str$24 - $str$23)
$str$23:
        /*0000*/ 	.byte	0x28, 0x61, 0x64, 0x64, 0x72, 0x65, 0x73, 0x73, 0x20, 0x26, 0x20, 0x6d, 0x61, 0x73, 0x6b, 0x29
        /*0010*/ 	.byte	0x20, 0x3d, 0x3d, 0x20, 0x30, 0x00
	.type		$str$24,@object
	.size		$str$24,(__unnamed_1 - $str$24)
$str$24:
        /*0016*/ 	.byte	0x2f, 0x74, 0x6d, 0x70, 0x2f, 0x63, 0x75, 0x74, 0x6c, 0x61, 0x73, 0x73, 0x5f, 0x73, 0x77, 0x65
        /*0026*/ 	.byte	0x65, 0x70, 0x5f, 0x73, 0x72, 0x63, 0x2f, 0x69, 0x6e, 0x63, 0x6c, 0x75, 0x64, 0x65, 0x2f, 0x63
        /*0036*/ 	.byte	0x75, 0x74, 0x65, 0x2f, 0x70, 0x6f, 0x69, 0x6e, 0x74, 0x65, 0x72, 0x5f, 0x66, 0x6c, 0x61, 0x67
        /*0046*/ 	.byte	0x67, 0x65, 0x64, 0x2e, 0x68, 0x70, 0x70, 0x00
	.type		__unnamed_1,@object
	.size		__unnamed_1,(__unnamed_2 - __unnamed_1)
__unnamed_1:
        /*004e*/ 	.byte	0x61, 0x75, 0x74, 0x6f, 0x20, 0x63, 0x75, 0x74, 0x65, 0x3a, 0x3a, 0x61, 0x73, 0x5f, 0x70, 0x6f
        /* <DEDUP_REMOVED lines=27> */
        /*020e*/ 	.byte	0x3e, 0x3e, 0x3e, 0x3e, 0x3e, 0x5d, 0x00
	.type		__unnamed_2,@object
	.size		__unnamed_2,(.L_1 - __unnamed_2)
__unnamed_2:
        /* <DEDUP_REMOVED lines=29> */
.L_1:


//--------------------- .nv.shared._ZN7cutlass13device_kernelINS_4fmha6kernel13FmhaKernelTmaINS1_10collective15FmhaMainloopTmaINS_6half_tEfN4cute5tupleIJNS7_1CILi64EEENS9_ILi128EEENS9_ILi160EEEEEENS4_13DefaultFusionEJEEENS4_15FmhaFwdEpilogueIS6_fNS8_IJSA_SC_SB_EEEEEJEEEEEvNT_6ParamsE --------------------------
	.section	.nv.shared._ZN7cutlass13device_kernelINS_4fmha6kernel13FmhaKernelTmaINS1_10collective15FmhaMainloopTmaINS_6half_tEfN4cute5tupleIJNS7_1CILi64EEENS9_ILi128EEENS9_ILi160EEEEEENS4_13DefaultFusionEJEEENS4_15FmhaFwdEpilogueIS6_fNS8_IJSA_SC_SB_EEEEEJEEEEEvNT_6ParamsE,"aw",@nobits
	.sectionflags	@""
	.align	16
	.zero		1024


//--------------------- .nv.shared.reserved.0     --------------------------
	.section	.nv.shared.reserved.0,"aw",@nobits
	.weak		__nv_reservedSMEM_offset_0_alias
	.size		__nv_reservedSMEM_offset_0_alias, 0, 0
	.other		__nv_reservedSMEM_offset_0_alias,@"STO_CUDA_RESERVED_SHARED STV_DEFAULT"
__nv_reservedSMEM_offset_0_alias:
	.zero		0


//--------------------- .nv.global                --------------------------
	.section	.nv.global,"aw",@nobits
.nv.global:
	.type		_ZN39_INTERNAL_5514ee9c_4_k_cu_9a381d4f_26154cute1_E,@object
	.size		_ZN39_INTERNAL_5514ee9c_4_k_cu_9a381d4f_26154cute1_E,(_ZN39_INTERNAL_5514ee9c_4_k_cu_9a381d4f_26154cuda3std3__45__cpo6cbeginE - _ZN39_INTERNAL_5514ee9c_4_k_cu_9a381d4f_26154cute1_E)
_ZN39_INTERNAL_5514ee9c_4_k_cu_9a381d4f_26154cute1_E:
	.zero		1
	.type		_ZN39_INTERNAL_5514ee9c_4_k_cu_9a381d4f_26154cuda3std3__45__cpo6cbeginE,@object
	.size		_ZN39_INTERNAL_5514ee9c_4_k_cu_9a381d4f_26154cuda3std3__45__cpo6cbeginE,(_ZN39_INTERNAL_5514ee9c_4_k_cu_9a381d4f_26154cuda3std3__48in_placeE - _ZN39_INTERNAL_5514ee9c_4_k_cu_9a381d4f_26154cuda3std3__45__cpo6cbeginE)
_ZN39_INTERNAL_5514ee9c_4_k_cu_9a381d4f_26154cuda3std3__45__cpo6cbeginE:
	.zero		1
	.type		_ZN39_INTERNAL_5514ee9c_4_k_cu_9a381d4f_26154cuda3std3__48in_placeE,@object
	.size		_ZN39_INTERNAL_5514ee9c_4_k_cu_9a381d4f_26154cuda3std3__48in_placeE,(_ZN39_INTERNAL_5514ee9c_4_k_cu_9a381d4f_26154cuda3std6ranges3__45__cpo9iter_moveE - _ZN39_INTERNAL_5514ee9c_4_k_cu_9a381d4f_26154cuda3std3__48in_placeE)
_ZN39_INTERNAL_5514ee9c_4_k_cu_9a381d4f_26154cuda3std3__48in_placeE:
	.zero		1
	.type		_ZN39_INTERNAL_5514ee9c_4_k_cu_9a381d4f_26154cuda3std6ranges3__45__cpo9iter_moveE,@object
	.size		_ZN39_INTERNAL_5514ee9c_4_k_cu_9a381d4f_26154cuda3std6ranges3__45__cpo9iter_moveE,(_ZN39_INTERNAL_5514ee9c_4_k_cu_9a381d4f_26154cuda3std3__45__cpo5beginE - _ZN39_INTERNAL_5514ee9c_4_k_cu_9a381d4f_26154cuda3std6ranges3__45__cpo9iter_moveE)
_ZN39_INTERNAL_5514ee9c_4_k_cu_9a381d4f_26154cuda3std6ranges3__45__cpo9iter_moveE:
	.zero		1
	.type		_ZN39_INTERNAL_5514ee9c_4_k_cu_9a381d4f_26154cuda3std3__45__cpo5beginE,@object
	.size		_ZN39_INTERNAL_5514ee9c_4_k_cu_9a381d4f_26154cuda3std3__45__cpo5beginE,(_ZN39_INTERNAL_5514ee9c_4_k_cu_9a381d4f_26154cuda3std3__441_GLOBAL__N__5514ee9c_4_k_cu_9a381d4f_26156ignoreE - _ZN39_INTERNAL_5514ee9c_4_k_cu_9a381d4f_26154cuda3std3__45__cpo5beginE)
_ZN39_INTERNAL_5514ee9c_4_k_cu_9a381d4f_26154cuda3std3__45__cpo5beginE:
	.zero		1
	.type		_ZN39_INTERNAL_5514ee9c_4_k_cu_9a381d4f_26154cuda3std3__441_GLOBAL__N__5514ee9c_4_k_cu_9a381d4f_26156ignoreE,@object
	.size		_ZN39_INTERNAL_5514ee9c_4_k_cu_9a381d4f_26154cuda3std3__441_GLOBAL__N__5514ee9c_4_k_cu_9a381d4f_26156ignoreE,(_ZN39_INTERNAL_5514ee9c_4_k_cu_9a381d4f_26154cute7productE - _ZN39_INTERNAL_5514ee9c_4_k_cu_9a381d4f_26154cuda3std3__441_GLOBAL__N__5514ee9c_4_k_cu_9a381d4f_26156ignoreE)
_ZN39_INTERNAL_5514ee9c_4_k_cu_9a381d4f_26154cuda3std3__441_GLOBAL__N__5514ee9c_4_k_cu_9a381d4f_26156ignoreE:
	.zero		1
	.type		_ZN39_INTERNAL_5514ee9c_4_k_cu_9a381d4f_26154cute7productE,@object
	.size		_ZN39_INTERNAL_5514ee9c_4_k_cu_9a381d4f_26154cute7productE,(_ZN39_INTERNAL_5514ee9c_4_k_cu_9a381d4f_26154cuda3std3__45__cpo3endE - _ZN39_INTERNAL_5514ee9c_4_k_cu_9a381d4f_26154cute7productE)
_ZN39_INTERNAL_5514ee9c_4_k_cu_9a381d4f_26154cute7productE:
	.zero		1
	.type		_ZN39_INTERNAL_5514ee9c_4_k_cu_9a381d4f_26154cuda3std3__45__cpo3endE,@object
	.size		_ZN39_INTERNAL_5514ee9c_4_k_cu_9a381d4f_26154cuda3std3__45__cpo3endE,(_ZN39_INTERNAL_5514ee9c_4_k_cu_9a381d4f_26154cuda3std3__419piecewise_constructE - _ZN39_INTERNAL_5514ee9c_4_k_cu_9a381d4f_26154cuda3std3__45__cpo3endE)
_ZN39_INTERNAL_5514ee9c_4_k_cu_9a381d4f_26154cuda3std3__45__cpo3endE:
	.zero		1
	.type		_ZN39_INTERNAL_5514ee9c_4_k_cu_9a381d4f_26154cuda3std3__419piecewise_constructE,@object
	.size		_ZN39_INTERNAL_5514ee9c_4_k_cu_9a381d4f_26154cuda3std3__419piecewise_constructE,(_ZN39_INTERNAL_5514ee9c_4_k_cu_9a381d4f_26154cuda3std3__45__cpo4cendE - _ZN39_INTERNAL_5514ee9c_4_k_cu_9a381d4f_26154cuda3std3__419piecewise_constructE)
_ZN39_INTERNAL_5514ee9c_4_k_cu_9a381d4f_26154cuda3std3__419piecewise_constructE:
	.zero		1
	.type		_ZN39_INTERNAL_5514ee9c_4_k_cu_9a381d4f_26154cuda3std3__45__cpo4cendE,@object
	.size		_ZN39_INTERNAL_5514ee9c_4_k_cu_9a381d4f_26154cuda3std3__45__cpo4cendE,(_ZN39_INTERNAL_5514ee9c_4_k_cu_9a381d4f_26154cuda3std6ranges3__45__cpo4swapE - _ZN39_INTERNAL_5514ee9c_4_k_cu_9a381d4f_26154cuda3std3__45__cpo4cendE)
_ZN39_INTERNAL_5514ee9c_4_k_cu_9a381d4f_26154cuda3std3__45__cpo4cendE:
	.zero		1
	.type		_ZN39_INTERNAL_5514ee9c_4_k_cu_9a381d4f_26154cuda3std6ranges3__45__cpo4swapE,@object
	.size		_ZN39_INTERNAL_5514ee9c_4_k_cu_9a381d4f_26154cuda3std6ranges3__45__cpo4swapE,(.L_9 - _ZN39_INTERNAL_5514ee9c_4_k_cu_9a381d4f_26154cuda3std6ranges3__45__cpo4swapE)
_ZN39_INTERNAL_5514ee9c_4_k_cu_9a381d4f_26154cuda3std6ranges3__45__cpo4swapE:
	.zero		1
.L_9:


//--------------------- .nv.constant0._ZN7cutlass13device_kernelINS_4fmha6kernel13FmhaKernelTmaINS1_10collective15FmhaMainloopTmaINS_6half_tEfN4cute5tupleIJNS7_1CILi64EEENS9_ILi128EEENS9_ILi160EEEEEENS4_13DefaultFusionEJEEENS4_15FmhaFwdEpilogueIS6_fNS8_IJSA_SC_SB_EEEEEJEEEEEvNT_6ParamsE --------------------------
	.section	.nv.constant0._ZN7cutlass13device_kernelINS_4fmha6kernel13FmhaKernelTmaINS1_10collective15FmhaMainloopTmaINS_6half_tEfN4cute5tupleIJNS7_1CILi64EEENS9_ILi128EEENS9_ILi160EEEEEENS4_13DefaultFusionEJEEENS4_15FmhaFwdEpilogueIS6_fNS8_IJSA_SC_SB_EEEEEJEEEEEvNT_6ParamsE,"a",@progbits
	.sectionflags	@""
	.align	4
.nv.constant0._ZN7cutlass13device_kernelINS_4fmha6kernel13FmhaKernelTmaINS1_10collective15FmhaMainloopTmaINS_6half_tEfN4cute5tupleIJNS7_1CILi64EEENS9_ILi128EEENS9_ILi160EEEEEENS4_13DefaultFusionEJEEENS4_15FmhaFwdEpilogueIS6_fNS8_IJSA_SC_SB_EEEEEJEEEEEvNT_6ParamsE:
	.zero		2688


//--------------------- SYMBOLS --------------------------

	.type		.nv.reservedSmem.offset0,@object
	.size		.nv.reservedSmem.offset0,0x4
	.type		__assertfail,@function
